	.target	sm_90a

	.elftype	@"ET_EXEC"


//--------------------- .note.nv.tkinfo           --------------------------
	.section	.note.nv.tkinfo,"",@"SHT_NOTE"
	.sectionflags	@"SHF_NOTE_NV_TKINFO"
	.tkinfo
        /*0018*/ 	.word	0x00000002
        /*0030*/ 	.string	""
        /*0030*/ 	.string	"ptxas"
        /*0030*/ 	.string	"Cuda compilation tools, release 13.0, V13.0.88"
        /*0030*/ 	.string	"Build cuda_13.0.r13.0/compiler.36424714_0"
        /*0030*/ 	.string	"-arch sm_90a -m 64 "



//--------------------- .note.nv.cuinfo           --------------------------
	.section	.note.nv.cuinfo,"",@"SHT_NOTE"
	.sectionflags	@"SHF_NOTE_NV_CUINFO"
        /*0018*/ 	.short	0x0002
        /*001a*/ 	.short	0x005a
        /*001c*/ 	.short	0x0082
	.zero		2


//--------------------- .nv.info                  --------------------------
	.section	.nv.info,"",@"SHT_CUDA_INFO"
	.align	4


	//----- nvinfo : EIATTR_REGCOUNT
	.align		4
        /*0000*/ 	.byte	0x04, 0x2f
        /*0002*/ 	.short	(.L_15 - .L_14)
	.align		4
.L_14:
        /*0004*/ 	.word	index@(_ZN7cutlass13device_kernelINS_4gemm6kernel13GemmUniversalIN4cute5tupleIJiiiiEEENS1_10collective13CollectiveMmaINS1_34MainloopSm90TmaGmmaWarpSpecializedILi4ENS5_IJNS4_1CILi2EEENSA_ILi4EEENSA_ILi1EEEEEENS1_35KernelTmaWarpSpecializedCooperativeEEENS5_IJNSA_ILi256EEENSA_ILi128EEENSA_ILi64EEEEEENS_6half_tENS5_IJlSD_lEEESL_SM_NS4_8TiledMMAINS4_8MMA_AtomIJNS4_4SM904GMMA26MMA_64x128x16_F32F16F16_SSILNSQ_5MajorE0ELSS_0ELNSQ_7ScaleInE1ELST_1EEEEEENS4_6LayoutINS5_IJSB_SD_SD_EEENS5_IJSD_NSA_ILi0EEESY_EEEEENS5_IJNS4_10UnderscoreES11_S11_EEEEENS4_23SM90_TMA_LOAD_MULTICASTENS4_14ComposedLayoutINS4_7SwizzleILi3ELi4ELi3EEENS4_18smem_ptr_flag_bitsILi16EEENSW_INS5_IJNSA_ILi8EEESJ_EEENS5_IJSJ_SD_EEEEEEEvNS4_8identityES14_S1E_vS1F_EENS_8epilogue10collective6detail29Sm90TmaWarpSpecializedAdapterINS1I_15DefaultEpilogueISL_SM_SM_NS1H_6thread17LinearCombinationISL_Li1EffLNS1M_9ScaleType4KindE0ELNS_15FloatRoundStyleE2ESL_EENS1_15EpilogueDefaultEEEEEvvEEEEvNT_6ParamsE)
        /*0008*/ 	.word	0x000000a8


	//----- nvinfo : EIATTR_FRAME_SIZE
	.align		4
.L_15:
        /*000c*/ 	.byte	0x04, 0x11
        /*000e*/ 	.short	(.L_17 - .L_16)
	.align		4
.L_16:
        /*0010*/ 	.word	index@(_ZN7cutlass13device_kernelINS_4gemm6kernel13GemmUniversalIN4cute5tupleIJiiiiEEENS1_10collective13CollectiveMmaINS1_34MainloopSm90TmaGmmaWarpSpecializedILi4ENS5_IJNS4_1CILi2EEENSA_ILi4EEENSA_ILi1EEEEEENS1_35KernelTmaWarpSpecializedCooperativeEEENS5_IJNSA_ILi256EEENSA_ILi128EEENSA_ILi64EEEEEENS_6half_tENS5_IJlSD_lEEESL_SM_NS4_8TiledMMAINS4_8MMA_AtomIJNS4_4SM904GMMA26MMA_64x128x16_F32F16F16_SSILNSQ_5MajorE0ELSS_0ELNSQ_7ScaleInE1ELST_1EEEEEENS4_6LayoutINS5_IJSB_SD_SD_EEENS5_IJSD_NSA_ILi0EEESY_EEEEENS5_IJNS4_10UnderscoreES11_S11_EEEEENS4_23SM90_TMA_LOAD_MULTICASTENS4_14ComposedLayoutINS4_7SwizzleILi3ELi4ELi3EEENS4_18smem_ptr_flag_bitsILi16EEENSW_INS5_IJNSA_ILi8EEESJ_EEENS5_IJSJ_SD_EEEEEEEvNS4_8identityES14_S1E_vS1F_EENS_8epilogue10collective6detail29Sm90TmaWarpSpecializedAdapterINS1I_15DefaultEpilogueISL_SM_SM_NS1H_6thread17LinearCombinationISL_Li1EffLNS1M_9ScaleType4KindE0ELNS_15FloatRoundStyleE2ESL_EENS1_15EpilogueDefaultEEEEEvvEEEEvNT_6ParamsE)
        /*0014*/ 	.word	0x00000000


	//----- nvinfo : EIATTR_MIN_STACK_SIZE
	.align		4
.L_17:
        /*0018*/ 	.byte	0x04, 0x12
        /*001a*/ 	.short	(.L_19 - .L_18)
	.align		4
.L_18:
        /*001c*/ 	.word	index@(_ZN7cutlass13device_kernelINS_4gemm6kernel13GemmUniversalIN4cute5tupleIJiiiiEEENS1_10collective13CollectiveMmaINS1_34MainloopSm90TmaGmmaWarpSpecializedILi4ENS5_IJNS4_1CILi2EEENSA_ILi4EEENSA_ILi1EEEEEENS1_35KernelTmaWarpSpecializedCooperativeEEENS5_IJNSA_ILi256EEENSA_ILi128EEENSA_ILi64EEEEEENS_6half_tENS5_IJlSD_lEEESL_SM_NS4_8TiledMMAINS4_8MMA_AtomIJNS4_4SM904GMMA26MMA_64x128x16_F32F16F16_SSILNSQ_5MajorE0ELSS_0ELNSQ_7ScaleInE1ELST_1EEEEEENS4_6LayoutINS5_IJSB_SD_SD_EEENS5_IJSD_NSA_ILi0EEESY_EEEEENS5_IJNS4_10UnderscoreES11_S11_EEEEENS4_23SM90_TMA_LOAD_MULTICASTENS4_14ComposedLayoutINS4_7SwizzleILi3ELi4ELi3EEENS4_18smem_ptr_flag_bitsILi16EEENSW_INS5_IJNSA_ILi8EEESJ_EEENS5_IJSJ_SD_EEEEEEEvNS4_8identityES14_S1E_vS1F_EENS_8epilogue10collective6detail29Sm90TmaWarpSpecializedAdapterINS1I_15DefaultEpilogueISL_SM_SM_NS1H_6thread17LinearCombinationISL_Li1EffLNS1M_9ScaleType4KindE0ELNS_15FloatRoundStyleE2ESL_EENS1_15EpilogueDefaultEEEEEvvEEEEvNT_6ParamsE)
        /*0020*/ 	.word	0x00000000
.L_19:


//--------------------- .nv.compat                --------------------------
	.section	.nv.compat,"",@"SHT_CUDA_COMPAT_INFO"
	.align	4
        /*0000*/ 	.byte	0x02, 0x09, 0x01, 0x00, 0x02, 0x02, 0x04, 0x00, 0x02, 0x05, 0x05, 0x00, 0x03, 0x07, 0x01, 0x01
        /*0010*/ 	.byte	0x02, 0x03, 0x01, 0x00, 0x02, 0x06, 0x01, 0x00, 0x04, 0x0b, 0x08, 0x00, 0x00, 0x00, 0x00, 0x00
        /*0020*/ 	.byte	0x00, 0x00, 0x00, 0x00


//--------------------- .nv.info._ZN7cutlass13device_kernelINS_4gemm6kernel13GemmUniversalIN4cute5tupleIJiiiiEEENS1_10collective13CollectiveMmaINS1_34MainloopSm90TmaGmmaWarpSpecializedILi4ENS5_IJNS4_1CILi2EEENSA_ILi4EEENSA_ILi1EEEEEENS1_35KernelTmaWarpSpecializedCooperativeEEENS5_IJNSA_ILi256EEENSA_ILi128EEENSA_ILi64EEEEEENS_6half_tENS5_IJlSD_lEEESL_SM_NS4_8TiledMMAINS4_8MMA_AtomIJNS4_4SM904GMMA26MMA_64x128x16_F32F16F16_SSILNSQ_5MajorE0ELSS_0ELNSQ_7ScaleInE1ELST_1EEEEEENS4_6LayoutINS5_IJSB_SD_SD_EEENS5_IJSD_NSA_ILi0EEESY_EEEEENS5_IJNS4_10UnderscoreES11_S11_EEEEENS4_23SM90_TMA_LOAD_MULTICASTENS4_14ComposedLayoutINS4_7SwizzleILi3ELi4ELi3EEENS4_18smem_ptr_flag_bitsILi16EEENSW_INS5_IJNSA_ILi8EEESJ_EEENS5_IJSJ_SD_EEEEEEEvNS4_8identityES14_S1E_vS1F_EENS_8epilogue10collective6detail29Sm90TmaWarpSpecializedAdapterINS1I_15DefaultEpilogueISL_SM_SM_NS1H_6thread17LinearCombinationISL_Li1EffLNS1M_9ScaleType4KindE0ELNS_15FloatRoundStyleE2ESL_EENS1_15EpilogueDefaultEEEEEvvEEEEvNT_6ParamsE --------------------------
	.section	.nv.info._ZN7cutlass13device_kernelINS_4gemm6kernel13GemmUniversalIN4cute5tupleIJiiiiEEENS1_10collective13CollectiveMmaINS1_34MainloopSm90TmaGmmaWarpSpecializedILi4ENS5_IJNS4_1CILi2EEENSA_ILi4EEENSA_ILi1EEEEEENS1_35KernelTmaWarpSpecializedCooperativeEEENS5_IJNSA_ILi256EEENSA_ILi128EEENSA_ILi64EEEEEENS_6half_tENS5_IJlSD_lEEESL_SM_NS4_8TiledMMAINS4_8MMA_AtomIJNS4_4SM904GMMA26MMA_64x128x16_F32F16F16_SSILNSQ_5MajorE0ELSS_0ELNSQ_7ScaleInE1ELST_1EEEEEENS4_6LayoutINS5_IJSB_SD_SD_EEENS5_IJSD_NSA_ILi0EEESY_EEEEENS5_IJNS4_10UnderscoreES11_S11_EEEEENS4_23SM90_TMA_LOAD_MULTICASTENS4_14ComposedLayoutINS4_7SwizzleILi3ELi4ELi3EEENS4_18smem_ptr_flag_bitsILi16EEENSW_INS5_IJNSA_ILi8EEESJ_EEENS5_IJSJ_SD_EEEEEEEvNS4_8identityES14_S1E_vS1F_EENS_8epilogue10collective6detail29Sm90TmaWarpSpecializedAdapterINS1I_15DefaultEpilogueISL_SM_SM_NS1H_6thread17LinearCombinationISL_Li1EffLNS1M_9ScaleType4KindE0ELNS_15FloatRoundStyleE2ESL_EENS1_15EpilogueDefaultEEEEEvvEEEEvNT_6ParamsE,"",@"SHT_CUDA_INFO"
	.sectionflags	@""
	.align	4


	//----- nvinfo : EIATTR_CUDA_API_VERSION
	.align		4
        /*0000*/ 	.byte	0x04, 0x37
        /*0002*/ 	.short	(.L_21 - .L_20)
.L_20:
        /*0004*/ 	.word	0x00000082


	//----- nvinfo : EIATTR_KPARAM_INFO
	.align		4
.L_21:
        /*0008*/ 	.byte	0x04, 0x17
        /*000a*/ 	.short	(.L_23 - .L_22)
.L_22:
        /*000c*/ 	.word	0x00000000
        /*0010*/ 	.short	0x0000
        /*0012*/ 	.short	0x0070
        /*0014*/ 	.byte	0x00, 0xf0, 0x01, 0x10


	//----- nvinfo : EIATTR_SPARSE_MMA_MASK
	.align		4
.L_23:
        /*0018*/ 	.byte	0x03, 0x50
        /*001a*/ 	.short	0x0000


	//----- nvinfo : EIATTR_MAXREG_COUNT
	.align		4
        /*001c*/ 	.byte	0x03, 0x1b
        /*001e*/ 	.short	0x00a8


	//----- nvinfo : EIATTR_NUM_BARRIERS
	.align		4
        /*0020*/ 	.byte	0x02, 0x4c
        /*0022*/ 	.byte	0x01
	.zero		1


	//----- nvinfo : EIATTR_EXTERNS
	.align		4
        /*0024*/ 	.byte	0x04, 0x0f
        /*0026*/ 	.short	(.L_25 - .L_24)


	//   ....[0]....
	.align		4
.L_24:
        /*0028*/ 	.word	index@(__assertfail)


	//----- nvinfo : EIATTR_MERCURY_ISA_VERSION
	.align		4
.L_25:
        /*002c*/ 	.byte	0x03, 0x5f
        /*002e*/ 	.short	0x0101


	//----- nvinfo : EIATTR_INT_WARP_WIDE_INSTR_OFFSETS
	.align		4
        /*0030*/ 	.byte	0x04, 0x31
        /*0032*/ 	.short	(.L_27 - .L_26)


	//   ....[0]....
.L_26:
        /*0034*/ 	.word	0x00000480


	//   ....[1]....
        /*0038*/ 	.word	0x000004b0


	//   ....[2]....
        /*003c*/ 	.word	0x00000670


	//   ....[3]....
        /*0040*/ 	.word	0x00001f50


	//----- nvinfo : EIATTR_COOP_GROUP_MASK_REGIDS
	.align		4
.L_27:
        /*0044*/ 	.byte	0x04, 0x29
        /*0046*/ 	.short	(.L_29 - .L_28)


	//   ....[0]....
.L_28:
        /*0048*/ 	.word	0xffffffff


	//   ....[1]....
        /*004c*/ 	.word	0xffffffff


	//   ....[2]....
        /*0050*/ 	.word	0xffffffff


	//   ....[3]....
        /*0054*/ 	.word	0xffffffff


	//   ....[4]....
        /*0058*/ 	.word	0xffffffff


	//   ....[5]....
        /*005c*/ 	.word	0xffffffff


	//----- nvinfo : EIATTR_COOP_GROUP_INSTR_OFFSETS
	.align		4
.L_29:
        /*0060*/ 	.byte	0x04, 0x28
        /*0062*/ 	.short	(.L_31 - .L_30)


	//   ....[0]....
.L_30:
        /*0064*/ 	.word	0x00000060


	//   ....[1]....
        /*0068*/ 	.word	0x00000070


	//   ....[2]....
        /*006c*/ 	.word	0x00000130


	//   ....[3]....
        /*0070*/ 	.word	0x000002d0


	//   ....[4]....
        /*0074*/ 	.word	0x000007f0


	//   ....[5]....
        /*0078*/ 	.word	0x00001240


	//----- nvinfo : EIATTR_REG_RECONFIG
	.align		4
.L_31:
        /*007c*/ 	.byte	0x01, 0x54
	.zero		2


	//----- nvinfo : EIATTR_SYSCALL_OFFSETS
	.align		4
        /*0080*/ 	.byte	0x04, 0x46
        /*0082*/ 	.short	(.L_33 - .L_32)


	//   ....[0]....
.L_32:
        /*0084*/ 	.word	0x00001400


	//----- nvinfo : EIATTR_MBARRIER_INSTR_OFFSETS
	.align		4
.L_33:
        /*0088*/ 	.byte	0x04, 0x39
        /*008a*/ 	.short	(.L_35 - .L_34)


	//   ....[0]....
.L_34:
        /*008c*/ 	.word	0x00000230
        /*0090*/ 	.word	0x000000ff
        /*0094*/ 	.word	0x00000000
        /*0098*/ 	.short	0x0100
        /*009a*/ 	.byte	0x08
	.zero		1


	//   ....[1]....
        /*009c*/ 	.word	0x00000240
        /*00a0*/ 	.word	0x000000ff
        /*00a4*/ 	.word	0x00000020
        /*00a8*/ 	.short	0x0100
        /*00aa*/ 	.byte	0x08
	.zero		1


	//   ....[2]....
        /*00ac*/ 	.word	0x00000250
        /*00b0*/ 	.word	0x000000ff
        /*00b4*/ 	.word	0x00000008
        /*00b8*/ 	.short	0x0100
        /*00ba*/ 	.byte	0x08
	.zero		1


	//   ....[3]....
        /*00bc*/ 	.word	0x00000260
        /*00c0*/ 	.word	0x000000ff
        /*00c4*/ 	.word	0x00000028
        /*00c8*/ 	.short	0x0100
        /*00ca*/ 	.byte	0x08
	.zero		1


	//   ....[4]....
        /*00cc*/ 	.word	0x00000270
        /*00d0*/ 	.word	0x000000ff
        /*00d4*/ 	.word	0x00000010
        /*00d8*/ 	.short	0x0100
        /*00da*/ 	.byte	0x08
	.zero		1


	//   ....[5]....
        /*00dc*/ 	.word	0x00000280
        /*00e0*/ 	.word	0x000000ff
        /*00e4*/ 	.word	0x00000030
        /*00e8*/ 	.short	0x0100
        /*00ea*/ 	.byte	0x08
	.zero		1


	//   ....[6]....
        /*00ec*/ 	.word	0x00000290
        /*00f0*/ 	.word	0x000000ff
        /*00f4*/ 	.word	0x00000018
        /*00f8*/ 	.short	0x0100
        /*00fa*/ 	.byte	0x08
	.zero		1


	//   ....[7]....
        /*00fc*/ 	.word	0x000002a0
        /*0100*/ 	.word	0x000000ff
        /*0104*/ 	.word	0x00000038
        /*0108*/ 	.short	0x0100
        /*010a*/ 	.byte	0x08
	.zero		1


	//   ....[8]....
        /*010c*/ 	.word	0x000006f0
        /*0110*/ 	.word	0x000000ff
        /*0114*/ 	.word	0x00000050
        /*0118*/ 	.short	0x0100
        /*011a*/ 	.byte	0x06
	.zero		1


	//   ....[9]....
        /*011c*/ 	.word	0x00000780
        /*0120*/ 	.word	0x000000ff
        /*0124*/ 	.word	0x00000058
        /*0128*/ 	.short	0x0100
        /*012a*/ 	.byte	0x06
	.zero		1


	//   ....[10]....
        /*012c*/ 	.word	0x000014c0
        /*0130*/ 	.word	0x00000003
        /*0134*/ 	.word	0x00000000
        /*0138*/ 	.short	0x010a
        /*013a*/ 	.byte	0x3f
	.zero		1


	//   ....[11]....
        /*013c*/ 	.word	0x00001500
        /*0140*/ 	.word	0x00000003
        /*0144*/ 	.word	0x00000000
        /*0148*/ 	.short	0x010a
        /*014a*/ 	.byte	0x3f
	.zero		1


	//   ....[12]....
        /*014c*/ 	.word	0x00001a10
        /*0150*/ 	.word	0x00000005
        /*0154*/ 	.word	0x00000000
        /*0158*/ 	.short	0x010a
        /*015a*/ 	.byte	0x3f
	.zero		1


	//   ....[13]....
        /*015c*/ 	.word	0x00001a50
        /*0160*/ 	.word	0x00000005
        /*0164*/ 	.word	0x00000000
        /*0168*/ 	.short	0x010a
        /*016a*/ 	.byte	0x3f
	.zero		1


	//   ....[14]....
        /*016c*/ 	.word	0x00001df0
        /*0170*/ 	.word	0x00000005
        /*0174*/ 	.word	0x00000000
        /*0178*/ 	.short	0x0101
        /*017a*/ 	.byte	0x3f
	.zero		1


	//   ....[15]....
        /*017c*/ 	.word	0x00001fd0
        /*0180*/ 	.word	0x00000003
        /*0184*/ 	.word	0x00000000
        /*0188*/ 	.short	0x0101
        /*018a*/ 	.byte	0x3f
	.zero		1


	//   ....[16]....
        /*018c*/ 	.word	0x0000b8e0
        /*0190*/ 	.word	0x00000016
        /*0194*/ 	.word	0x00000020
        /*0198*/ 	.short	0x010a
        /*019a*/ 	.byte	0x3f
	.zero		1


	//   ....[17]....
        /*019c*/ 	.word	0x0000bcc0
        /*01a0*/ 	.word	0x00000004
        /*01a4*/ 	.word	0x00000058
        /*01a8*/ 	.short	0x0101
        /*01aa*/ 	.byte	0x3f
	.zero		1


	//   ....[18]....
        /*01ac*/ 	.word	0x0000c3d0
        /*01b0*/ 	.word	0x00000005
        /*01b4*/ 	.word	0x00000000
        /*01b8*/ 	.short	0x010a
        /*01ba*/ 	.byte	0x3f
	.zero		1


	//   ....[19]....
        /*01bc*/ 	.word	0x0000c450
        /*01c0*/ 	.word	0x00000007
        /*01c4*/ 	.word	0x00000000
        /*01c8*/ 	.short	0x010a
        /*01ca*/ 	.byte	0x3f
	.zero		1


	//   ....[20]....
        /*01cc*/ 	.word	0x0000c4e0
        /*01d0*/ 	.word	0x00000006
        /*01d4*/ 	.word	0x00000000
        /*01d8*/ 	.short	0x010a
        /*01da*/ 	.byte	0x3f
	.zero		1


	//   ....[21]....
        /*01dc*/ 	.word	0x0000c570
        /*01e0*/ 	.word	0x00000003
        /*01e4*/ 	.word	0x00000000
        /*01e8*/ 	.short	0x010a
        /*01ea*/ 	.byte	0x3f
	.zero		1


	//   ....[22]....
        /*01ec*/ 	.word	0x0000c5d0
        /*01f0*/ 	.word	0x00000003
        /*01f4*/ 	.word	0x00000000
        /*01f8*/ 	.short	0x010a
        /*01fa*/ 	.byte	0x3f
	.zero		1


	//   ....[23]....
        /*01fc*/ 	.word	0x0000c620
        /*0200*/ 	.word	0x00000005
        /*0204*/ 	.word	0x00000000
        /*0208*/ 	.short	0x010a
        /*020a*/ 	.byte	0x3f
	.zero		1


	//   ....[24]....
        /*020c*/ 	.word	0x0000c6f0
        /*0210*/ 	.word	0x00000016
        /*0214*/ 	.word	0x00000020
        /*0218*/ 	.short	0x010a
        /*021a*/ 	.byte	0x3f
	.zero		1


	//   ....[25]....
        /*021c*/ 	.word	0x0000c7c0
        /*0220*/ 	.word	0x00000005
        /*0224*/ 	.word	0x00000000
        /*0228*/ 	.short	0x010a
        /*022a*/ 	.byte	0x3f
	.zero		1


	//   ....[26]....
        /*022c*/ 	.word	0x0000c810
        /*0230*/ 	.word	0x00000007
        /*0234*/ 	.word	0x00000000
        /*0238*/ 	.short	0x010a
        /*023a*/ 	.byte	0x3f
	.zero		1


	//   ....[27]....
        /*023c*/ 	.word	0x0000c860
        /*0240*/ 	.word	0x00000006
        /*0244*/ 	.word	0x00000000
        /*0248*/ 	.short	0x010a
        /*024a*/ 	.byte	0x3f
	.zero		1


	//----- nvinfo : EIATTR_NUM_MBARRIERS
	.align		4
.L_35:
        /*024c*/ 	.byte	0x03, 0x38
        /*024e*/ 	.short	0x000a


	//----- nvinfo : EIATTR_EXIT_INSTR_OFFSETS
	.align		4
        /*0250*/ 	.byte	0x04, 0x1c
        /*0252*/ 	.short	(.L_37 - .L_36)


	//   ....[0]....
.L_36:
        /*0254*/ 	.word	0x00000950


	//   ....[1]....
        /*0258*/ 	.word	0x00001170


	//   ....[2]....
        /*025c*/ 	.word	0x0000af10


	//   ....[3]....
        /*0260*/ 	.word	0x0000b470


	//   ....[4]....
        /*0264*/ 	.word	0x0000c5c0


	//----- nvinfo : EIATTR_MAX_THREADS
	.align		4
.L_37:
        /*0268*/ 	.byte	0x04, 0x05
        /*026a*/ 	.short	(.L_39 - .L_38)
.L_38:
        /*026c*/ 	.word	0x00000180
        /*0270*/ 	.word	0x00000001
        /*0274*/ 	.word	0x00000001


	//----- nvinfo : EIATTR_CRS_STACK_SIZE
	.align		4
.L_39:
        /*0278*/ 	.byte	0x04, 0x1e
        /*027a*/ 	.short	(.L_41 - .L_40)
.L_40:
        /*027c*/ 	.word	0x00000000


	//----- nvinfo : EIATTR_CBANK_PARAM_SIZE
	.align		4
.L_41:
        /*0280*/ 	.byte	0x03, 0x19
        /*0282*/ 	.short	0x0470


	//----- nvinfo : EIATTR_PARAM_CBANK
	.align		4
        /*0284*/ 	.byte	0x04, 0x0a
        /*0286*/ 	.short	(.L_43 - .L_42)
	.align		4
.L_42:
        /*0288*/ 	.word	index@(.nv.constant0._ZN7cutlass13device_kernelINS_4gemm6kernel13GemmUniversalIN4cute5tupleIJiiiiEEENS1_10collective13CollectiveMmaINS1_34MainloopSm90TmaGmmaWarpSpecializedILi4ENS5_IJNS4_1CILi2EEENSA_ILi4EEENSA_ILi1EEEEEENS1_35KernelTmaWarpSpecializedCooperativeEEENS5_IJNSA_ILi256EEENSA_ILi128EEENSA_ILi64EEEEEENS_6half_tENS5_IJlSD_lEEESL_SM_NS4_8TiledMMAINS4_8MMA_AtomIJNS4_4SM904GMMA26MMA_64x128x16_F32F16F16_SSILNSQ_5MajorE0ELSS_0ELNSQ_7ScaleInE1ELST_1EEEEEENS4_6LayoutINS5_IJSB_SD_SD_EEENS5_IJSD_NSA_ILi0EEESY_EEEEENS5_IJNS4_10UnderscoreES11_S11_EEEEENS4_23SM90_TMA_LOAD_MULTICASTENS4_14ComposedLayoutINS4_7SwizzleILi3ELi4ELi3EEENS4_18smem_ptr_flag_bitsILi16EEENSW_INS5_IJNSA_ILi8EEESJ_EEENS5_IJSJ_SD_EEEEEEEvNS4_8identityES14_S1E_vS1F_EENS_8epilogue10collective6detail29Sm90TmaWarpSpecializedAdapterINS1I_15DefaultEpilogueISL_SM_SM_NS1H_6thread17LinearCombinationISL_Li1EffLNS1M_9ScaleType4KindE0ELNS_15FloatRoundStyleE2ESL_EENS1_15EpilogueDefaultEEEEEvvEEEEvNT_6ParamsE)
        /*028c*/ 	.short	0x0210
        /*028e*/ 	.short	0x0470


	//----- nvinfo : EIATTR_SW_WAR
	.align		4
.L_43:
        /*0290*/ 	.byte	0x04, 0x36
        /*0292*/ 	.short	(.L_45 - .L_44)
.L_44:
        /*0294*/ 	.word	0x00000008
.L_45:


//--------------------- .nv.callgraph             --------------------------
	.section	.nv.callgraph,"",@"SHT_CUDA_CALLGRAPH"
	.align	4
	.sectionentsize	8
	.align		4
        /*0000*/ 	.word	0x00000000
	.align		4
        /*0004*/ 	.word	0xffffffff
	.align		4
        /*0008*/ 	.word	index@(_ZN7cutlass13device_kernelINS_4gemm6kernel13GemmUniversalIN4cute5tupleIJiiiiEEENS1_10collective13CollectiveMmaINS1_34MainloopSm90TmaGmmaWarpSpecializedILi4ENS5_IJNS4_1CILi2EEENSA_ILi4EEENSA_ILi1EEEEEENS1_35KernelTmaWarpSpecializedCooperativeEEENS5_IJNSA_ILi256EEENSA_ILi128EEENSA_ILi64EEEEEENS_6half_tENS5_IJlSD_lEEESL_SM_NS4_8TiledMMAINS4_8MMA_AtomIJNS4_4SM904GMMA26MMA_64x128x16_F32F16F16_SSILNSQ_5MajorE0ELSS_0ELNSQ_7ScaleInE1ELST_1EEEEEENS4_6LayoutINS5_IJSB_SD_SD_EEENS5_IJSD_NSA_ILi0EEESY_EEEEENS5_IJNS4_10UnderscoreES11_S11_EEEEENS4_23SM90_TMA_LOAD_MULTICASTENS4_14ComposedLayoutINS4_7SwizzleILi3ELi4ELi3EEENS4_18smem_ptr_flag_bitsILi16EEENSW_INS5_IJNSA_ILi8EEESJ_EEENS5_IJSJ_SD_EEEEEEEvNS4_8identityES14_S1E_vS1F_EENS_8epilogue10collective6detail29Sm90TmaWarpSpecializedAdapterINS1I_15DefaultEpilogueISL_SM_SM_NS1H_6thread17LinearCombinationISL_Li1EffLNS1M_9ScaleType4KindE0ELNS_15FloatRoundStyleE2ESL_EENS1_15EpilogueDefaultEEEEEvvEEEEvNT_6ParamsE)
	.align		4
        /*000c*/ 	.word	index@(__assertfail)
	.align		4
        /*0010*/ 	.word	0x00000000
	.align		4
        /*0014*/ 	.word	0xfffffffe
	.align		4
        /*0018*/ 	.word	0x00000000
	.align		4
        /*001c*/ 	.word	0xfffffffd
	.align		4
        /*0020*/ 	.word	0x00000000
	.align		4
        /*0024*/ 	.word	0xfffffffc


//--------------------- .nv.constant4             --------------------------
	.section	.nv.constant4,"a",@progbits
	.align	8
	.align		8
.nv.constant4:
        /*0000*/ 	.dword	__assertfail
	.align		8
        /*0008*/ 	.dword	__unnamed_1
	.align		8
        /*0010*/ 	.dword	_ZN40_INTERNAL_409ca63e_4_k_cu_7ed95746_199974cuda3std3__45__cpo5beginE
	.align		8
        /*0018*/ 	.dword	_ZN40_INTERNAL_409ca63e_4_k_cu_7ed95746_199974cuda3std3__45__cpo3endE
	.align		8
        /*0020*/ 	.dword	_ZN40_INTERNAL_409ca63e_4_k_cu_7ed95746_199974cuda3std3__45__cpo6cbeginE
	.align		8
        /*0028*/ 	.dword	_ZN40_INTERNAL_409ca63e_4_k_cu_7ed95746_199974cuda3std3__45__cpo4cendE
	.align		8
        /*0030*/ 	.dword	_ZN40_INTERNAL_409ca63e_4_k_cu_7ed95746_199974cuda3std3__442_GLOBAL__N__409ca63e_4_k_cu_7ed95746_199976ignoreE
	.align		8
        /*0038*/ 	.dword	_ZN40_INTERNAL_409ca63e_4_k_cu_7ed95746_199974cuda3std3__419piecewise_constructE
	.align		8
        /*0040*/ 	.dword	_ZN40_INTERNAL_409ca63e_4_k_cu_7ed95746_199974cuda3std3__48in_placeE
	.align		8
        /*0048*/ 	.dword	_ZN40_INTERNAL_409ca63e_4_k_cu_7ed95746_199974cuda3std6ranges3__45__cpo4swapE
	.align		8
        /*0050*/ 	.dword	_ZN40_INTERNAL_409ca63e_4_k_cu_7ed95746_199974cuda3std6ranges3__45__cpo9iter_moveE
	.align		8
        /*0058*/ 	.dword	_ZN40_INTERNAL_409ca63e_4_k_cu_7ed95746_199974cute7productE
	.align		8
        /*0060*/ 	.dword	_ZN40_INTERNAL_409ca63e_4_k_cu_7ed95746_199974cute1_E
	.align		8
        /*0068*/ 	.dword	$str$22
	.align		8
        /*0070*/ 	.dword	$str$23


//--------------------- .text._ZN7cutlass13device_kernelINS_4gemm6kernel13GemmUniversalIN4cute5tupleIJiiiiEEENS1_10collective13CollectiveMmaINS1_34MainloopSm90TmaGmmaWarpSpecializedILi4ENS5_IJNS4_1CILi2EEENSA_ILi4EEENSA_ILi1EEEEEENS1_35KernelTmaWarpSpecializedCooperativeEEENS5_IJNSA_ILi256EEENSA_ILi128EEENSA_ILi64EEEEEENS_6half_tENS5_IJlSD_lEEESL_SM_NS4_8TiledMMAINS4_8MMA_AtomIJNS4_4SM904GMMA26MMA_64x128x16_F32F16F16_SSILNSQ_5MajorE0ELSS_0ELNSQ_7ScaleInE1ELST_1EEEEEENS4_6LayoutINS5_IJSB_SD_SD_EEENS5_IJSD_NSA_ILi0EEESY_EEEEENS5_IJNS4_10UnderscoreES11_S11_EEEEENS4_23SM90_TMA_LOAD_MULTICASTENS4_14ComposedLayoutINS4_7SwizzleILi3ELi4ELi3EEENS4_18smem_ptr_flag_bitsILi16EEENSW_INS5_IJNSA_ILi8EEESJ_EEENS5_IJSJ_SD_EEEEEEEvNS4_8identityES14_S1E_vS1F_EENS_8epilogue10collective6detail29Sm90TmaWarpSpecializedAdapterINS1I_15DefaultEpilogueISL_SM_SM_NS1H_6thread17LinearCombinationISL_Li1EffLNS1M_9ScaleType4KindE0ELNS_15FloatRoundStyleE2ESL_EENS1_15EpilogueDefaultEEEEEvvEEEEvNT_6ParamsE --------------------------
	.section	.text._ZN7cutlass13device_kernelINS_4gemm6kernel13GemmUniversalIN4cute5tupleIJiiiiEEENS1_10collective13CollectiveMmaINS1_34MainloopSm90TmaGmmaWarpSpecializedILi4ENS5_IJNS4_1CILi2EEENSA_ILi4EEENSA_ILi1EEEEEENS1_35KernelTmaWarpSpecializedCooperativeEEENS5_IJNSA_ILi256EEENSA_ILi128EEENSA_ILi64EEEEEENS_6half_tENS5_IJlSD_lEEESL_SM_NS4_8TiledMMAINS4_8MMA_AtomIJNS4_4SM904GMMA26MMA_64x128x16_F32F16F16_SSILNSQ_5MajorE0ELSS_0ELNSQ_7ScaleInE1ELST_1EEEEEENS4_6LayoutINS5_IJSB_SD_SD_EEENS5_IJSD_NSA_ILi0EEESY_EEEEENS5_IJNS4_10UnderscoreES11_S11_EEEEENS4_23SM90_TMA_LOAD_MULTICASTENS4_14ComposedLayoutINS4_7SwizzleILi3ELi4ELi3EEENS4_18smem_ptr_flag_bitsILi16EEENSW_INS5_IJNSA_ILi8EEESJ_EEENS5_IJSJ_SD_EEEEEEEvNS4_8identityES14_S1E_vS1F_EENS_8epilogue10collective6detail29Sm90TmaWarpSpecializedAdapterINS1I_15DefaultEpilogueISL_SM_SM_NS1H_6thread17LinearCombinationISL_Li1EffLNS1M_9ScaleType4KindE0ELNS_15FloatRoundStyleE2ESL_EENS1_15EpilogueDefaultEEEEEvvEEEEvNT_6ParamsE,"ax",@progbits
	.align	128
.text._ZN7cutlass13device_kernelINS_4gemm6kernel13GemmUniversalIN4cute5tupleIJiiiiEEENS1_10collective13CollectiveMmaINS1_34MainloopSm90TmaGmmaWarpSpecializedILi4ENS5_IJNS4_1CILi2EEENSA_ILi4EEENSA_ILi1EEEEEENS1_35KernelTmaWarpSpecializedCooperativeEEENS5_IJNSA_ILi256EEENSA_ILi128EEENSA_ILi64EEEEEENS_6half_tENS5_IJlSD_lEEESL_SM_NS4_8TiledMMAINS4_8MMA_AtomIJNS4_4SM904GMMA26MMA_64x128x16_F32F16F16_SSILNSQ_5MajorE0ELSS_0ELNSQ_7ScaleInE1ELST_1EEEEEENS4_6LayoutINS5_IJSB_SD_SD_EEENS5_IJSD_NSA_ILi0EEESY_EEEEENS5_IJNS4_10UnderscoreES11_S11_EEEEENS4_23SM90_TMA_LOAD_MULTICASTENS4_14ComposedLayoutINS4_7SwizzleILi3ELi4ELi3EEENS4_18smem_ptr_flag_bitsILi16EEENSW_INS5_IJNSA_ILi8EEESJ_EEENS5_IJSJ_SD_EEEEEEEvNS4_8identityES14_S1E_vS1F_EENS_8epilogue10collective6detail29Sm90TmaWarpSpecializedAdapterINS1I_15DefaultEpilogueISL_SM_SM_NS1H_6thread17LinearCombinationISL_Li1EffLNS1M_9ScaleType4KindE0ELNS_15FloatRoundStyleE2ESL_EENS1_15EpilogueDefaultEEEEEvvEEEEvNT_6ParamsE:
        .type           _ZN7cutlass13device_kernelINS_4gemm6kernel13GemmUniversalIN4cute5tupleIJiiiiEEENS1_10collective13CollectiveMmaINS1_34MainloopSm90TmaGmmaWarpSpecializedILi4ENS5_IJNS4_1CILi2EEENSA_ILi4EEENSA_ILi1EEEEEENS1_35KernelTmaWarpSpecializedCooperativeEEENS5_IJNSA_ILi256EEENSA_ILi128EEENSA_ILi64EEEEEENS_6half_tENS5_IJlSD_lEEESL_SM_NS4_8TiledMMAINS4_8MMA_AtomIJNS4_4SM904GMMA26MMA_64x128x16_F32F16F16_SSILNSQ_5MajorE0ELSS_0ELNSQ_7ScaleInE1ELST_1EEEEEENS4_6LayoutINS5_IJSB_SD_SD_EEENS5_IJSD_NSA_ILi0EEESY_EEEEENS5_IJNS4_10UnderscoreES11_S11_EEEEENS4_23SM90_TMA_LOAD_MULTICASTENS4_14ComposedLayoutINS4_7SwizzleILi3ELi4ELi3EEENS4_18smem_ptr_flag_bitsILi16EEENSW_INS5_IJNSA_ILi8EEESJ_EEENS5_IJSJ_SD_EEEEEEEvNS4_8identityES14_S1E_vS1F_EENS_8epilogue10collective6detail29Sm90TmaWarpSpecializedAdapterINS1I_15DefaultEpilogueISL_SM_SM_NS1H_6thread17LinearCombinationISL_Li1EffLNS1M_9ScaleType4KindE0ELNS_15FloatRoundStyleE2ESL_EENS1_15EpilogueDefaultEEEEEvvEEEEvNT_6ParamsE,@function
        .size           _ZN7cutlass13device_kernelINS_4gemm6kernel13GemmUniversalIN4cute5tupleIJiiiiEEENS1_10collective13CollectiveMmaINS1_34MainloopSm90TmaGmmaWarpSpecializedILi4ENS5_IJNS4_1CILi2EEENSA_ILi4EEENSA_ILi1EEEEEENS1_35KernelTmaWarpSpecializedCooperativeEEENS5_IJNSA_ILi256EEENSA_ILi128EEENSA_ILi64EEEEEENS_6half_tENS5_IJlSD_lEEESL_SM_NS4_8TiledMMAINS4_8MMA_AtomIJNS4_4SM904GMMA26MMA_64x128x16_F32F16F16_SSILNSQ_5MajorE0ELSS_0ELNSQ_7ScaleInE1ELST_1EEEEEENS4_6LayoutINS5_IJSB_SD_SD_EEENS5_IJSD_NSA_ILi0EEESY_EEEEENS5_IJNS4_10UnderscoreES11_S11_EEEEENS4_23SM90_TMA_LOAD_MULTICASTENS4_14ComposedLayoutINS4_7SwizzleILi3ELi4ELi3EEENS4_18smem_ptr_flag_bitsILi16EEENSW_INS5_IJNSA_ILi8EEESJ_EEENS5_IJSJ_SD_EEEEEEEvNS4_8identityES14_S1E_vS1F_EENS_8epilogue10collective6detail29Sm90TmaWarpSpecializedAdapterINS1I_15DefaultEpilogueISL_SM_SM_NS1H_6thread17LinearCombinationISL_Li1EffLNS1M_9ScaleType4KindE0ELNS_15FloatRoundStyleE2ESL_EENS1_15EpilogueDefaultEEEEEvvEEEEvNT_6ParamsE,(.L_x_323 - _ZN7cutlass13device_kernelINS_4gemm6kernel13GemmUniversalIN4cute5tupleIJiiiiEEENS1_10collective13CollectiveMmaINS1_34MainloopSm90TmaGmmaWarpSpecializedILi4ENS5_IJNS4_1CILi2EEENSA_ILi4EEENSA_ILi1EEEEEENS1_35KernelTmaWarpSpecializedCooperativeEEENS5_IJNSA_ILi256EEENSA_ILi128EEENSA_ILi64EEEEEENS_6half_tENS5_IJlSD_lEEESL_SM_NS4_8TiledMMAINS4_8MMA_AtomIJNS4_4SM904GMMA26MMA_64x128x16_F32F16F16_SSILNSQ_5MajorE0ELSS_0ELNSQ_7ScaleInE1ELST_1EEEEEENS4_6LayoutINS5_IJSB_SD_SD_EEENS5_IJSD_NSA_ILi0EEESY_EEEEENS5_IJNS4_10UnderscoreES11_S11_EEEEENS4_23SM90_TMA_LOAD_MULTICASTENS4_14ComposedLayoutINS4_7SwizzleILi3ELi4ELi3EEENS4_18smem_ptr_flag_bitsILi16EEENSW_INS5_IJNSA_ILi8EEESJ_EEENS5_IJSJ_SD_EEEEEEEvNS4_8identityES14_S1E_vS1F_EENS_8epilogue10collective6detail29Sm90TmaWarpSpecializedAdapterINS1I_15DefaultEpilogueISL_SM_SM_NS1H_6thread17LinearCombinationISL_Li1EffLNS1M_9ScaleType4KindE0ELNS_15FloatRoundStyleE2ESL_EENS1_15EpilogueDefaultEEEEEvvEEEEvNT_6ParamsE)
        .other          _ZN7cutlass13device_kernelINS_4gemm6kernel13GemmUniversalIN4cute5tupleIJiiiiEEENS1_10collective13CollectiveMmaINS1_34MainloopSm90TmaGmmaWarpSpecializedILi4ENS5_IJNS4_1CILi2EEENSA_ILi4EEENSA_ILi1EEEEEENS1_35KernelTmaWarpSpecializedCooperativeEEENS5_IJNSA_ILi256EEENSA_ILi128EEENSA_ILi64EEEEEENS_6half_tENS5_IJlSD_lEEESL_SM_NS4_8TiledMMAINS4_8MMA_AtomIJNS4_4SM904GMMA26MMA_64x128x16_F32F16F16_SSILNSQ_5MajorE0ELSS_0ELNSQ_7ScaleInE1ELST_1EEEEEENS4_6LayoutINS5_IJSB_SD_SD_EEENS5_IJSD_NSA_ILi0EEESY_EEEEENS5_IJNS4_10UnderscoreES11_S11_EEEEENS4_23SM90_TMA_LOAD_MULTICASTENS4_14ComposedLayoutINS4_7SwizzleILi3ELi4ELi3EEENS4_18smem_ptr_flag_bitsILi16EEENSW_INS5_IJNSA_ILi8EEESJ_EEENS5_IJSJ_SD_EEEEEEEvNS4_8identityES14_S1E_vS1F_EENS_8epilogue10collective6detail29Sm90TmaWarpSpecializedAdapterINS1I_15DefaultEpilogueISL_SM_SM_NS1H_6thread17LinearCombinationISL_Li1EffLNS1M_9ScaleType4KindE0ELNS_15FloatRoundStyleE2ESL_EENS1_15EpilogueDefaultEEEEEvvEEEEvNT_6ParamsE,@"STO_CUDA_ENTRY STV_DEFAULT"
_ZN7cutlass13device_kernelINS_4gemm6kernel13GemmUniversalIN4cute5tupleIJiiiiEEENS1_10collective13CollectiveMmaINS1_34MainloopSm90TmaGmmaWarpSpecializedILi4ENS5_IJNS4_1CILi2EEENSA_ILi4EEENSA_ILi1EEEEEENS1_35KernelTmaWarpSpecializedCooperativeEEENS5_IJNSA_ILi256EEENSA_ILi128EEENSA_ILi64EEEEEENS_6half_tENS5_IJlSD_lEEESL_SM_NS4_8TiledMMAINS4_8MMA_AtomIJNS4_4SM904GMMA26MMA_64x128x16_F32F16F16_SSILNSQ_5MajorE0ELSS_0ELNSQ_7ScaleInE1ELST_1EEEEEENS4_6LayoutINS5_IJSB_SD_SD_EEENS5_IJSD_NSA_ILi0EEESY_EEEEENS5_IJNS4_10UnderscoreES11_S11_EEEEENS4_23SM90_TMA_LOAD_MULTICASTENS4_14ComposedLayoutINS4_7SwizzleILi3ELi4ELi3EEENS4_18smem_ptr_flag_bitsILi16EEENSW_INS5_IJNSA_ILi8EEESJ_EEENS5_IJSJ_SD_EEEEEEEvNS4_8identityES14_S1E_vS1F_EENS_8epilogue10collective6detail29Sm90TmaWarpSpecializedAdapterINS1I_15DefaultEpilogueISL_SM_SM_NS1H_6thread17LinearCombinationISL_Li1EffLNS1M_9ScaleType4KindE0ELNS_15FloatRoundStyleE2ESL_EENS1_15EpilogueDefaultEEEEEvvEEEEvNT_6ParamsE:
[----:B------:R-:W0:Y:S01]  /*0000*/  LDC R1, c[0x0][0x28] ;  /* 0x00000a00ff017b82 */ /* 0x000e220000000800 */
[----:B------:R-:W1:Y:S01]  /*0010*/  S2R R18, SR_TID.X ;  /* 0x0000000000127919 */ /* 0x000e620000002100 */
[----:B------:R-:W-:Y:S01]  /*0020*/  ELECT P0, URZ, PT ;  /* 0x00000000003f782f */ /* 0x000fe20003800000 */
[----:B------:R-:W-:Y:S01]  /*0030*/  BSSY B0, `(.L_x_0) ;  /* 0x000000f000007945 */ /* 0x000fe20003800000 */
[--C-:B-1----:R-:W-:Y:S02]  /*0040*/  SHF.R.U32.HI R0, RZ, 0x5, R18.reuse ;  /* 0x00000005ff007819 */ /* 0x102fe40000011612 */
[----:B------:R-:W-:-:S03]  /*0050*/  SHF.R.U32.HI R3, RZ, 0x7, R18 ;  /* 0x00000007ff037819 */ /* 0x000fc60000011612 */
[----:B------:R-:W1:Y:S04]  /*0060*/  SHFL.IDX PT, R2, R0, RZ, 0x1f ;  /* 0x00001fff00027589 */ /* 0x000e6800000e0000 */
[----:B------:R2:W3:Y:S01]  /*0070*/  SHFL.IDX PT, R5, R3, RZ, 0x1f ;  /* 0x00001fff03057589 */ /* 0x0004e200000e0000 */
[----:B-1----:R-:W-:-:S13]  /*0080*/  ISETP.NE.OR P0, PT, R2, RZ, !P0 ;  /* 0x000000ff0200720c */ /* 0x002fda0004705670 */
[----:B0-23--:R-:W-:Y:S05]  /*0090*/  @P0 BRA `(.L_x_1) ;  /* 0x0000000000200947 */ /* 0x00dfea0003800000 */
[----:B------:R-:W-:Y:S02]  /*00a0*/  ULDC.64 UR4, c[0x0][0x198] ;  /* 0x0000660000047ab9 */ /* 0x000fe40000000a00 */
[----:B------:R-:W-:Y:S02]  /*00b0*/  UIADD3 UR6, UP0, UR4, 0xf0, URZ ;  /* 0x000000f004067890 */ /* 0x000fe4000ff1e03f */
[----:B------:R-:W-:Y:S02]  /*00c0*/  UIADD3 UR4, UP1, UR4, 0x1f0, URZ ;  /* 0x000001f004047890 */ /* 0x000fe4000ff3e03f */
[----:B------:R-:W-:Y:S02]  /*00d0*/  UIADD3.X UR7, URZ, UR5, URZ, UP0, !UPT ;  /* 0x000000053f077290 */ /* 0x000fe400087fe43f */
[----:B------:R-:W-:-:S07]  /*00e0*/  UIADD3.X UR5, URZ, UR5, URZ, UP1, !UPT ;  /* 0x000000053f057290 */ /* 0x000fce0008ffe43f */
[----:B------:R0:W-:Y:S02]  /*00f0*/  UTMACCTL.PF [UR6] ;  /* 0x00000000060079b9 */ /* 0x0001e40008040000 */
[----:B------:R0:W-:Y:S02]  /*0100*/  UTMACCTL.PF [UR4] ;  /* 0x00000000040079b9 */ /* 0x0001e40008040000 */
[----:B0-----:R-:W-:Y:S01]  /*0110*/  NOP ;  /* 0x0000000000007918 */ /* 0x001fe20000000000 */
.L_x_1:
[----:B------:R-:W-:Y:S05]  /*0120*/  BSYNC B0 ;  /* 0x0000000000007941 */ /* 0x000fea0003800000 */
.L_x_0:
[----:B------:R-:W0:Y:S02]  /*0130*/  SHFL.IDX PT, R3, R0, RZ, 0x1f ;  /* 0x00001fff00037589 */ /* 0x000e2400000e0000 */
[----:B0-----:R-:W-:-:S13]  /*0140*/  ISETP.NE.AND P0, PT, R3, RZ, PT ;  /* 0x000000ff0300720c */ /* 0x001fda0003f05270 */
[----:B------:R-:W-:Y:S05]  /*0150*/  @P0 BRA `(.L_x_2) ;  /* 0x0000000000580947 */ /* 0x000fea0003800000 */
[----:B------:R-:W0:Y:S01]  /*0160*/  S2UR UR8, SR_CgaCtaId ;  /* 0x00000000000879c3 */ /* 0x000e220000008800 */
[----:B------:R-:W-:Y:S01]  /*0170*/  UMOV UR4, 0x400 ;  /* 0x0000040000047882 */ /* 0x000fe20000000000 */
[----:B------:R-:W-:Y:S01]  /*0180*/  UMOV UR5, 0x1 ;  /* 0x0000000100057882 */ /* 0x000fe20000000000 */
[----:B------:R-:W-:Y:S01]  /*0190*/  UMOV UR6, 0xa ;  /* 0x0000000a00067882 */ /* 0x000fe20000000000 */
[----:B------:R-:W-:Y:S01]  /*01a0*/  ELECT P0, URZ, PT ;  /* 0x00000000003f782f */ /* 0x000fe20003800000 */
[----:B------:R-:W-:-:S04]  /*01b0*/  UIADD3 UR6, -UR6, 0x100000, URZ ;  /* 0x0010000006067890 */ /* 0x000fc8000fffe13f */
[----:B------:R-:W-:Y:S02]  /*01c0*/  USHF.L.U32 UR7, UR6, 0xb, URZ ;  /* 0x0000000b06077899 */ /* 0x000fe4000800063f */
[----:B------:R-:W-:Y:S02]  /*01d0*/  USHF.L.U32 UR6, UR6, 0x1, URZ ;  /* 0x0000000106067899 */ /* 0x000fe4000800063f */
[----:B0-----:R-:W-:Y:S02]  /*01e0*/  ULEA UR8, UR8, UR4, 0x18 ;  /* 0x0000000408087291 */ /* 0x001fe4000f8ec03f */
[----:B------:R-:W-:-:S04]  /*01f0*/  UIADD3 UR4, -UR5, 0x100000, URZ ;  /* 0x0010000005047890 */ /* 0x000fc8000fffe13f */
[----:B------:R-:W-:Y:S02]  /*0200*/  USHF.L.U32 UR5, UR4, 0xb, URZ ;  /* 0x0000000b04057899 */ /* 0x000fe4000800063f */
[----:B------:R-:W-:Y:S01]  /*0210*/  USHF.L.U32 UR4, UR4, 0x1, URZ ;  /* 0x0000000104047899 */ /* 0x000fe2000800063f */
[----:B------:R-:W0:Y:S11]  /*0220*/  FENCE.VIEW.ASYNC.S ;  /* 0x00000000000073c6 */ /* 0x000e360000000000 */
[----:B0-----:R0:W1:Y:S01]  /*0230*/  SYNCS.EXCH.64 URZ, [UR8], UR4 ;  /* 0x00000004083f75b2 */ /* 0x0010620008000100 */
[----:B------:R0:W2:Y:S01]  /*0240*/  SYNCS.EXCH.64 URZ, [UR8+0x20], UR6 ;  /* 0x00002006083f75b2 */ /* 0x0000a20008000100 */
[----:B------:R0:W3:Y:S01]  /*0250*/  SYNCS.EXCH.64 URZ, [UR8+0x8], UR4 ;  /* 0x00000804083f75b2 */ /* 0x0000e20008000100 */
[----:B------:R0:W4:Y:S01]  /*0260*/  SYNCS.EXCH.64 URZ, [UR8+0x28], UR6 ;  /* 0x00002806083f75b2 */ /* 0x0001220008000100 */
[----:B------:R0:W0:Y:S01]  /*0270*/  SYNCS.EXCH.64 URZ, [UR8+0x10], UR4 ;  /* 0x00001004083f75b2 */ /* 0x0000220008000100 */
[----:B------:R0:W0:Y:S01]  /*0280*/  SYNCS.EXCH.64 URZ, [UR8+0x30], UR6 ;  /* 0x00003006083f75b2 */ /* 0x0000220008000100 */
[----:B------:R0:W0:Y:S01]  /*0290*/  SYNCS.EXCH.64 URZ, [UR8+0x18], UR4 ;  /* 0x00001804083f75b2 */ /* 0x0000220008000100 */
[----:B------:R0:W0:Y:S01]  /*02a0*/  SYNCS.EXCH.64 URZ, [UR8+0x38], UR6 ;  /* 0x00003806083f75b2 */ /* 0x0000220008000100 */
[----:B------:R-:W-:Y:S01]  /*02b0*/  NOP ;  /* 0x0000000000007918 */ /* 0x000fe20000000000 */
.L_x_2:
[----:B------:R-:W-:Y:S01]  /*02c0*/  SHF.R.S32.HI R7, RZ, 0x1f, R18 ;  /* 0x0000001fff077819 */ /* 0x000fe20000011412 */
[----:B------:R-:W5:Y:S01]  /*02d0*/  SHFL.IDX PT, R0, R0, RZ, 0x1f ;  /* 0x00001fff00007589 */ /* 0x000f6200000e0000 */
[----:B0-----:R-:W0:Y:S01]  /*02e0*/  S2UR UR8, SR_CTAID.X ;  /* 0x00000000000879c3 */ /* 0x001e220000002500 */
[----:B------:R-:W-:Y:S02]  /*02f0*/  ELECT P0, URZ, PT ;  /* 0x00000000003f782f */ /* 0x000fe40003800000 */
[----:B------:R-:W-:Y:S01]  /*0300*/  LEA.HI R7, R7, R18, RZ, 0x7 ;  /* 0x0000001207077211 */ /* 0x000fe200078f38ff */
[----:B------:R-:W1:Y:S01]  /*0310*/  S2R R4, SR_CTAID.Y ;  /* 0x0000000000047919 */ /* 0x000e620000002600 */
[----:B------:R-:W-:Y:S01]  /*0320*/  SHF.R.S32.HI R8, RZ, 0x1f, R3 ;  /* 0x0000001fff087819 */ /* 0x000fe20000011403 */
[----:B------:R-:W-:Y:S01]  /*0330*/  ULDC UR4, c[0x0][0x150] ;  /* 0x0000540000047ab9 */ /* 0x000fe20000000800 */
[----:B------:R-:W-:Y:S01]  /*0340*/  LOP3.LUT R7, R7, 0xffffff80, RZ, 0xc0, !PT ;  /* 0xffffff8007077812 */ /* 0x000fe200078ec0ff */
[----:B------:R-:W-:Y:S01]  /*0350*/  NOP ;  /* 0x0000000000007918 */ /* 0x000fe20000000000 */
[----:B------:R-:W-:Y:S01]  /*0360*/  LEA.HI R8, R8, R3, RZ, 0x2 ;  /* 0x0000000308087211 */ /* 0x000fe200078f10ff */
[----:B------:R-:W2:Y:S01]  /*0370*/  LDC R10, c[0x0][0x144] ;  /* 0x00005100ff0a7b82 */ /* 0x000ea20000000800 */
[----:B------:R-:W-:Y:S01]  /*0380*/  NOP ;  /* 0x0000000000007918 */ /* 0x000fe20000000000 */
[----:B------:R-:W-:Y:S01]  /*0390*/  IMAD.IADD R6, R18, 0x1, -R7 ;  /* 0x0000000112067824 */ /* 0x000fe200078e0a07 */
[----:B------:R-:W-:-:S02]  /*03a0*/  LOP3.LUT R8, R8, 0x3ffffffc, RZ, 0xc0, !PT ;  /* 0x3ffffffc08087812 */ /* 0x000fc400078ec0ff */
[----:B------:R-:W-:Y:S02]  /*03b0*/  MOV R22, 0x1 ;  /* 0x0000000100167802 */ /* 0x000fe40000000f00 */
[----:B------:R-:W-:Y:S01]  /*03c0*/  SHF.R.S32.HI R7, RZ, 0x1f, R6 ;  /* 0x0000001fff077819 */ /* 0x000fe20000011406 */
[----:B------:R-:W-:Y:S01]  /*03d0*/  IMAD.IADD R8, R3, 0x1, -R8 ;  /* 0x0000000103087824 */ /* 0x000fe200078e0a08 */
[----:B------:R-:W3:Y:S01]  /*03e0*/  LDC R13, c[0x0][0x140] ;  /* 0x00005000ff0d7b82 */ /* 0x000ee20000000800 */
[----:B------:R-:W-:Y:S02]  /*03f0*/  ISETP.NE.AND P3, PT, R5, RZ, PT ;  /* 0x000000ff0500720c */ /* 0x000fe40003f65270 */
[----:B------:R-:W-:Y:S02]  /*0400*/  LEA.HI R7, R7, R6, RZ, 0x3 ;  /* 0x0000000607077211 */ /* 0x000fe400078f18ff */
[----:B-----5:R-:W-:Y:S02]  /*0410*/  ISETP.NE.OR P0, PT, R0, RZ, !P0 ;  /* 0x000000ff0000720c */ /* 0x020fe40004705670 */
[----:B------:R-:W-:-:S02]  /*0420*/  SHF.R.S32.HI R0, RZ, 0x3, R7 ;  /* 0x00000003ff007819 */ /* 0x000fc40000011407 */
[----:B------:R-:W-:Y:S02]  /*0430*/  SHF.R.S32.HI R7, RZ, 0x1f, R7 ;  /* 0x0000001fff077819 */ /* 0x000fe40000011407 */
[----:B0-----:R-:W-:Y:S02]  /*0440*/  I2FP.F32.U32 R9, UR8 ;  /* 0x0000000800097c45 */ /* 0x001fe40008201000 */
[----:B------:R-:W-:-:S03]  /*0450*/  LEA.HI R7, R7, R0, RZ, 0x2 ;  /* 0x0000000007077211 */ /* 0x000fc600078f10ff */
[----:B------:R-:W-:Y:S01]  /*0460*/  FMUL R9, R9, UR4 ;  /* 0x0000000409097c20 */ /* 0x000fe20008400000 */
[----:B------:R-:W-:Y:S01]  /*0470*/  LOP3.LUT R7, R7, 0xfffffffc, RZ, 0xc0, !PT ;  /* 0xfffffffc07077812 */ /* 0x000fe200078ec0ff */
[----:B------:R-:W-:Y:S01]  /*0480*/  VOTEU.ALL UP0, P0 ;  /* 0x00000000003f7886 */ /* 0x000fe20000000000 */
[----:B-1----:R-:W-:Y:S01]  /*0490*/  I2FP.F32.U32 R3, R4 ;  /* 0x0000000400037245 */ /* 0x002fe20000201000 */
[----:B------:R-:W-:Y:S01]  /*04a0*/  ULDC UR4, c[0x0][0x154] ;  /* 0x0000550000047ab9 */ /* 0x000fe20000000800 */
[----:B------:R-:W-:Y:S01]  /*04b0*/  VOTEU.ALL UP1, P0 ;  /* 0x00000000003f7886 */ /* 0x000fe20000020000 */
[----:B------:R-:W0:Y:S01]  /*04c0*/  F2I.U32.TRUNC.NTZ R9, R9 ;  /* 0x0000000900097305 */ /* 0x000e22000020f000 */
[----:B------:R-:W-:Y:S01]  /*04d0*/  IMAD.IADD R7, R0, 0x1, -R7 ;  /* 0x0000000100077824 */ /* 0x000fe200078e0a07 */
[----:B------:R-:W1:Y:S01]  /*04e0*/  @!UP0 S2UR UR7, SR_CgaCtaId ;  /* 0x00000000000789c3 */ /* 0x000e620000008800 */
[----:B------:R-:W-:Y:S01]  /*04f0*/  FMUL R12, R3, UR4 ;  /* 0x00000004030c7c20 */ /* 0x000fe20008400000 */
[----:B------:R-:W-:Y:S01]  /*0500*/  UMOV UR4, 0x20 ;  /* 0x0000002000047882 */ /* 0x000fe20000000000 */
[----:B------:R-:W-:Y:S01]  /*0510*/  IMAD R8, R8, 0x4, R7 ;  /* 0x0000000408087824 */ /* 0x000fe200078e0207 */
[----:B------:R-:W-:Y:S01]  /*0520*/  @!UP0 UMOV UR6, 0x400 ;  /* 0x0000040000068882 */ /* 0x000fe20000000000 */
[----:B------:R-:W-:-:S04]  /*0530*/  @!UP0 UIADD3 UR4, -UR4, 0x100000, URZ ;  /* 0x0010000004048890 */ /* 0x000fc8000fffe13f */
[----:B------:R-:W-:Y:S02]  /*0540*/  @!UP0 USHF.L.U32 UR5, UR4, 0xb, URZ ;  /* 0x0000000b04058899 */ /* 0x000fe4000800063f */
[----:B------:R-:W-:Y:S01]  /*0550*/  @!UP0 USHF.L.U32 UR4, UR4, 0x1, URZ ;  /* 0x0000000104048899 */ /* 0x000fe2000800063f */
[----:B---3--:R-:W-:Y:S01]  /*0560*/  ISETP.EQ.U32.AND P2, PT, R13, 0x1, PT ;  /* 0x000000010d00780c */ /* 0x008fe20003f42070 */
[----:B------:R-:W3:Y:S01]  /*0570*/  F2I.U32.TRUNC.NTZ R12, R12 ;  /* 0x0000000c000c7305 */ /* 0x000ee2000020f000 */
[----:B------:R-:W-:Y:S01]  /*0580*/  LEA.HI R0, R8, R8, RZ, 0x1 ;  /* 0x0000000808007211 */ /* 0x000fe200078f08ff */
[----:B------:R-:W5:Y:S03]  /*0590*/  LDC R7, c[0x0][0x148] ;  /* 0x00005200ff077b82 */ /* 0x000f660000000800 */
[----:B------:R-:W-:Y:S01]  /*05a0*/  LOP3.LUT R11, R0, 0xfffffffe, RZ, 0xc0, !PT ;  /* 0xfffffffe000b7812 */ /* 0x000fe200078ec0ff */
[----:B0-----:R-:W-:Y:S01]  /*05b0*/  IMAD.MOV R15, RZ, RZ, -R9 ;  /* 0x000000ffff0f7224 */ /* 0x001fe200078e0a09 */
[----:B------:R-:W-:-:S03]  /*05c0*/  SHF.R.S32.HI R9, RZ, 0x1f, R2 ;  /* 0x0000001fff097819 */ /* 0x000fc60000011402 */
[----:B--2---:R-:W-:Y:S01]  /*05d0*/  IMAD R3, R10, R15, UR8 ;  /* 0x000000080a037e24 */ /* 0x004fe2000f8e020f */
[----:B------:R-:W-:Y:S01]  /*05e0*/  LEA.HI R9, R9, R2, RZ, 0x2 ;  /* 0x0000000209097211 */ /* 0x000fe200078f10ff */
[C---:B------:R-:W-:Y:S02]  /*05f0*/  IMAD.IADD R0, R8.reuse, 0x1, -R11 ;  /* 0x0000000108007824 */ /* 0x040fe400078e0a0b */
[----:B------:R-:W-:Y:S01]  /*0600*/  IMAD.SHL.U32 R11, R8, 0x4, RZ ;  /* 0x00000004080b7824 */ /* 0x000fe200078e00ff */
[----:B------:R-:W-:Y:S01]  /*0610*/  LOP3.LUT R9, R9, 0xfffffffc, RZ, 0xc0, !PT ;  /* 0xfffffffc09097812 */ /* 0x000fe200078ec0ff */
[----:B---3--:R-:W-:Y:S01]  /*0620*/  IMAD.MOV R21, RZ, RZ, -R12 ;  /* 0x000000ffff157224 */ /* 0x008fe200078e0a0c */
[----:B------:R-:W-:Y:S01]  /*0630*/  ISETP.NE.AND P4, PT, R0, R3, PT ;  /* 0x000000030000720c */ /* 0x000fe20003f85270 */
[----:B-1----:R-:W-:Y:S01]  /*0640*/  @!UP0 ULEA UR6, UR7, UR6, 0x18 ;  /* 0x0000000607068291 */ /* 0x002fe2000f8ec03f */
[----:B------:R-:W-:Y:S01]  /*0650*/  LOP3.LUT R152, R8, 0xc, R11, 0x78, !PT ;  /* 0x0000000c08987812 */ /* 0x000fe200078e780b */
[----:B------:R-:W-:Y:S01]  /*0660*/  IMAD.IADD R0, R2, 0x1, -R9 ;  /* 0x0000000102007824 */ /* 0x000fe200078e0a09 */
[----:B------:R-:W-:Y:S01]  /*0670*/  VOTEU.ALL UP0, P0 ;  /* 0x00000000003f7886 */ /* 0x000fe20000000000 */
[----:B------:R-:W-:Y:S01]  /*0680*/  LOP3.LUT P0, RZ, R6, 0x7, RZ, 0xc0, !PT ;  /* 0x0000000706ff7812 */ /* 0x000fe2000780c0ff */
[----:B------:R-:W-:-:S02]  /*0690*/  VIADD R6, R5, 0xffffffff ;  /* 0xffffffff05067836 */ /* 0x000fc40000000000 */
[----:B------:R-:W-:Y:S01]  /*06a0*/  ISETP.NE.AND P1, PT, R0, 0x3, PT ;  /* 0x000000030000780c */ /* 0x000fe20003f25270 */
[----:B-----5:R-:W-:Y:S01]  /*06b0*/  IMAD R9, R7, R21, R4 ;  /* 0x0000001507097224 */ /* 0x020fe200078e0204 */
[----:B------:R-:W-:Y:S02]  /*06c0*/  ISETP.LT.U32.AND P0, PT, R152, 0x8, !P0 ;  /* 0x000000089800780c */ /* 0x000fe40004701070 */
[----:B------:R-:W-:Y:S01]  /*06d0*/  ISETP.EQ.OR P1, PT, R0, RZ, !P1 ;  /* 0x000000ff0000720c */ /* 0x000fe20004f22670 */
[----:B------:R-:W0:Y:S02]  /*06e0*/  FENCE.VIEW.ASYNC.S ;  /* 0x00000000000073c6 */ /* 0x000e240000000000 */
[----:B0-----:R0:W1:Y:S01]  /*06f0*/  @!UP0 SYNCS.EXCH.64 URZ, [UR6+0x50], UR4 ;  /* 0x00005004063f85b2 */ /* 0x0010620008000100 */
[----:B------:R-:W-:Y:S02]  /*0700*/  @P4 LEA.HI R2, R152, R152, RZ, 0x1 ;  /* 0x0000009898024211 */ /* 0x000fe400078f08ff */
[----:B------:R-:W-:-:S02]  /*0710*/  ISETP.EQ.AND P1, PT, R5, RZ, P1 ;  /* 0x000000ff0500720c */ /* 0x000fc40000f22270 */
[----:B------:R-:W-:Y:S02]  /*0720*/  @P4 SHF.R.S32.HI R2, RZ, 0x1, R2 ;  /* 0x00000001ff024819 */ /* 0x000fe40000011402 */
[----:B------:R-:W-:Y:S02]  /*0730*/  ISETP.GE.U32.AND P6, PT, R6, 0x2, PT ;  /* 0x000000020600780c */ /* 0x000fe40003fc6070 */
[----:B------:R-:W-:Y:S02]  /*0740*/  @P4 ISETP.NE.AND P5, PT, R2, R9, PT ;  /* 0x000000090200420c */ /* 0x000fe40003fa5270 */
[----:B------:R-:W-:Y:S02]  /*0750*/  SEL R9, RZ, 0x1, !P0 ;  /* 0x00000001ff097807 */ /* 0x000fe40004000000 */
[----:B------:R-:W-:Y:S02]  /*0760*/  @P4 SEL R22, RZ, 0x1, P5 ;  /* 0x00000001ff164807 */ /* 0x000fe40002800000 */
[----:B------:R-:W-:Y:S01]  /*0770*/  SEL R19, RZ, 0x1, !P1 ;  /* 0x00000001ff137807 */ /* 0x000fe20004800000 */
[----:B------:R0:W2:Y:S01]  /*0780*/  @!UP1 SYNCS.EXCH.64 URZ, [UR6+0x58], UR4 ;  /* 0x00005804063f95b2 */ /* 0x0000a20008000100 */
[----:B------:R-:W-:Y:S01]  /*0790*/  LOP3.LUT R22, R22, R9, RZ, 0xc0, !PT ;  /* 0x0000000916167212 */ /* 0x000fe200078ec0ff */
[----:B------:R-:W-:Y:S01]  /*07a0*/  NOP ;  /* 0x0000000000007918 */ /* 0x000fe20000000000 */
[----:B------:R-:W-:Y:S01]  /*07b0*/  SEL R19, R19, 0x2, P6 ;  /* 0x0000000213137807 */ /* 0x000fe20003000000 */
[----:B------:R-:W-:Y:S06]  /*07c0*/  @!P2 BRA `(.L_x_3) ;  /* 0x000000000008a947 */ /* 0x000fec0003800000 */
[----:B-12-4-:R-:W-:Y:S01]  /*07d0*/  UCGABAR_ARV ;  /* 0x00000000000079c7 */ /* 0x016fe20008000000 */
[----:B------:R-:W-:Y:S05]  /*07e0*/  BRA `(.L_x_4) ;  /* 0x0000000000047947 */ /* 0x000fea0003800000 */
.L_x_3:
[----:B-12-4-:R-:W-:Y:S01]  /*07f0*/  NOP ;  /* 0x0000000000007918 */ /* 0x016fe20000000000 */
.L_x_4:
[----:B------:R-:W1:Y:S01]  /*0800*/  LDC R2, c[0x0][0x65c] ;  /* 0x00019700ff027b82 */ /* 0x000e620000000800 */
[----:B------:R-:W-:Y:S02]  /*0810*/  IMAD.U32 R8, RZ, RZ, UR8 ;  /* 0x00000008ff087e24 */ /* 0x000fe4000f8e00ff */
[----:B------:R-:W-:Y:S01]  /*0820*/  IMAD.MOV.U32 R9, RZ, RZ, RZ ;  /* 0x000000ffff097224 */ /* 0x000fe200078e00ff */
[----:B-1----:R-:W-:-:S04]  /*0830*/  ISETP.NE.AND P1, PT, R2, 0x1, PT ;  /* 0x000000010200780c */ /* 0x002fc80003f25270 */
[----:B------:R-:W-:-:S09]  /*0840*/  P2R R5, PR, RZ, 0x2 ;  /* 0x00000002ff057803 */ /* 0x000fd20000000000 */
[----:B------:R-:W1:Y:S01]  /*0850*/  @P1 LDC R17, c[0x0][0x10] ;  /* 0x00000400ff111b82 */ /* 0x000e620000000800 */
[----:B------:R-:W-:Y:S02]  /*0860*/  @P1 IMAD.MOV.U32 R5, RZ, RZ, RZ ;  /* 0x000000ffff051224 */ /* 0x000fe400078e00ff */
[----:B------:R-:W-:-:S05]  /*0870*/  @P1 IMAD.MOV.U32 R13, RZ, RZ, RZ ;  /* 0x000000ffff0d1224 */ /* 0x000fca00078e00ff */
[----:B------:R-:W2:Y:S01]  /*0880*/  @!P1 LDC R11, c[0x0][0xc] ;  /* 0x00000300ff0b9b82 */ /* 0x000ea20000000800 */
[----:B-1----:R-:W-:-:S04]  /*0890*/  @P1 IMAD.WIDE.U32 R16, R17, UR8, R4 ;  /* 0x0000000811101c25 */ /* 0x002fc8000f8e0004 */
[----:B------:R-:W-:Y:S02]  /*08a0*/  @P1 IMAD.IADD R17, R17, 0x1, R13 ;  /* 0x0000000111111824 */ /* 0x000fe400078e020d */
[----:B--2---:R-:W-:-:S04]  /*08b0*/  @!P1 IMAD.WIDE.U32 R8, R4, R11, R8 ;  /* 0x0000000b04089225 */ /* 0x004fc800078e0008 */
[----:B------:R-:W-:Y:S02]  /*08c0*/  @!P1 IMAD.MOV.U32 R16, RZ, RZ, R8 ;  /* 0x000000ffff109224 */ /* 0x000fe400078e0008 */
[----:B------:R-:W-:Y:S01]  /*08d0*/  @!P1 IMAD.MOV.U32 R17, RZ, RZ, R9 ;  /* 0x000000ffff119224 */ /* 0x000fe200078e0009 */
[----:B------:R-:W-:Y:S06]  /*08e0*/  @!P2 BRA `(.L_x_5) ;  /* 0x00000000000ca947 */ /* 0x000fec0003800000 */
[----:B------:R-:W-:Y:S01]  /*08f0*/  UCGABAR_WAIT ;  /* 0x0000000000007dc7 */ /* 0x000fe20008000000 */
[----:B------:R-:W-:Y:S01]  /*0900*/  CCTL.IVALL ;  /* 0x00000000ff00798f */ /* 0x000fe20002000000 */
[----:B------:R-:W-:Y:S05]  /*0910*/  BRA `(.L_x_6) ;  /* 0x0000000000047947 */ /* 0x000fea0003800000 */
.L_x_5:
[----:B------:R-:W-:Y:S06]  /*0920*/  BAR.SYNC.DEFER_BLOCKING 0x0 ;  /* 0x0000000000007b1d */ /* 0x000fec0000010000 */
.L_x_6:
[----:B------:R-:W-:Y:S05]  /*0930*/  @!P3 BRA `(.L_x_7) ;  /* 0x000000a40078b947 */ /* 0x000fea0003800000 */
[----:B------:R-:W-:-:S13]  /*0940*/  ISETP.GT.U32.AND P0, PT, R6, 0x1, PT ;  /* 0x000000010600780c */ /* 0x000fda0003f04070 */
[----:B0-----:R-:W-:Y:S05]  /*0950*/  @P0 EXIT ;  /* 0x000000000000094d */ /* 0x001fea0003800000 */
[----:B------:R-:W-:Y:S01]  /*0960*/  ULDC.64 UR4, c[0x0][0x650] ;  /* 0x0001940000047ab9 */ /* 0x000fe20000000a00 */
[----:B------:R-:W-:Y:S01]  /*0970*/  PRMT R0, RZ, 0x7610, R0 ;  /* 0x00007610ff007816 */ /* 0x000fe20000000000 */
[----:B------:R-:W-:Y:S01]  /*0980*/  IMAD.MOV.U32 R153, RZ, RZ, -0x1 ;  /* 0xffffffffff997424 */ /* 0x000fe200078e00ff */
[----:B------:R-:W-:Y:S01]  /*0990*/  ISETP.GE.U32.AND P0, PT, R16, UR4, PT ;  /* 0x0000000410007c0c */ /* 0x000fe2000bf06070 */
[----:B------:R-:W-:Y:S01]  /*09a0*/  IMAD.MOV.U32 R23, RZ, RZ, -0x1 ;  /* 0xffffffffff177424 */ /* 0x000fe200078e00ff */
[----:B------:R-:W-:Y:S02]  /*09b0*/  MOV R154, 0xffffffff ;  /* 0xffffffff009a7802 */ /* 0x000fe40000000f00 */
[----:B------:R-:W-:-:S13]  /*09c0*/  ISETP.GE.U32.AND.EX P0, PT, R17, UR5, PT, P0 ;  /* 0x0000000511007c0c */ /* 0x000fda000bf06100 */
[----:B------:R-:W-:Y:S05]  /*09d0*/  @P0 BRA `(.L_x_8) ;  /* 0x00000004002c0947 */ /* 0x000fea0003800000 */
[----:B------:R-:W0:Y:S01]  /*09e0*/  LDC.64 R24, c[0x0][0x628] ;  /* 0x00018a00ff187b82 */ /* 0x000e220000000a00 */
[----:B------:R-:W-:Y:S02]  /*09f0*/  IMAD.MOV.U32 R8, RZ, RZ, R16 ;  /* 0x000000ffff087224 */ /* 0x000fe400078e0010 */
[----:B------:R-:W-:-:S05]  /*0a00*/  IMAD.MOV.U32 R9, RZ, RZ, R17 ;  /* 0x000000ffff097224 */ /* 0x000fca00078e0011 */
[----:B------:R-:W1:Y:S08]  /*0a10*/  LDC R0, c[0x0][0x630] ;  /* 0x00018c00ff007b82 */ /* 0x000e700000000800 */
[----:B------:R-:W2:Y:S01]  /*0a20*/  LDC.64 R26, c[0x0][0x620] ;  /* 0x00018800ff1a7b82 */ /* 0x000ea20000000a00 */
[----:B0-----:R-:W-:-:S04]  /*0a30*/  ISETP.NE.U32.AND P0, PT, R24, RZ, PT ;  /* 0x000000ff1800720c */ /* 0x001fc80003f05070 */
[----:B------:R-:W-:-:S13]  /*0a40*/  ISETP.NE.AND.EX P0, PT, R25, RZ, PT, P0 ;  /* 0x000000ff1900720c */ /* 0x000fda0003f05300 */
[----:B-12---:R-:W-:Y:S05]  /*0a50*/  @!P0 BRA `(.L_x_9) ;  /* 0x0000000000288947 */ /* 0x006fea0003800000 */
[----:B------:R-:W0:Y:S02]  /*0a60*/  LDC R13, c[0x0][0x634] ;  /* 0x00018d00ff0d7b82 */ /* 0x000e240000000800 */
[----:B0-----:R-:W-:-:S05]  /*0a70*/  IADD3 R13, P0, R16, R13, RZ ;  /* 0x0000000d100d7210 */ /* 0x001fca0007f1e0ff */
[----:B------:R-:W-:-:S04]  /*0a80*/  IMAD.X R15, RZ, RZ, R17, P0 ;  /* 0x000000ffff0f7224 */ /* 0x000fc800000e0611 */
[----:B------:R-:W-:-:S04]  /*0a90*/  IMAD.WIDE.U32 R8, R15, R24, RZ ;  /* 0x000000180f087225 */ /* 0x000fc800078e00ff */
[----:B------:R-:W-:-:S04]  /*0aa0*/  IMAD.WIDE.U32 R10, P0, R13, R25, R8 ;  /* 0x000000190d0a7225 */ /* 0x000fc80007800008 */
[----:B------:R-:W-:-:S04]  /*0ab0*/  IMAD.WIDE.U32 R8, R13, R24, RZ ;  /* 0x000000180d087225 */ /* 0x000fc800078e00ff */
[----:B------:R-:W-:Y:S01]  /*0ac0*/  IMAD.X R13, RZ, RZ, RZ, P0 ;  /* 0x000000ffff0d7224 */ /* 0x000fe200000e06ff */
[----:B------:R-:W-:Y:S01]  /*0ad0*/  IADD3 RZ, P0, R9, R10, RZ ;  /* 0x0000000a09ff7210 */ /* 0x000fe20007f1e0ff */
[----:B------:R-:W-:-:S04]  /*0ae0*/  IMAD.MOV.U32 R12, RZ, RZ, R11 ;  /* 0x000000ffff0c7224 */ /* 0x000fc800078e000b */
[----:B------:R-:W-:-:S08]  /*0af0*/  IMAD.WIDE.U32.X R8, R15, R25, R12, P0 ;  /* 0x000000190f087225 */ /* 0x000fd000000e040c */
.L_x_9:
[----:B------:R-:W0:Y:S01]  /*0b00*/  LDC.64 R24, c[0x0][0x640] ;  /* 0x00019000ff187b82 */ /* 0x000e220000000a00 */
[-CC-:B------:R-:W-:Y:S01]  /*0b10*/  SHF.R.U64 R28, R8, R0.reuse, R9.reuse ;  /* 0x00000000081c7219 */ /* 0x180fe20000001209 */
[----:B------:R-:W-:Y:S01]  /*0b20*/  IMAD R30, R7, R21, R4 ;  /* 0x00000015071e7224 */ /* 0x000fe200078e0204 */
[----:B------:R-:W-:Y:S02]  /*0b30*/  SHF.R.U32.HI R0, RZ, R0, R9 ;  /* 0x00000000ff007219 */ /* 0x000fe40000011609 */
[----:B------:R-:W-:Y:S02]  /*0b40*/  IADD3 R5, P0, RZ, -R28, RZ ;  /* 0x8000001cff057210 */ /* 0x000fe40007f1e0ff */
[----:B------:R-:W-:Y:S01]  /*0b50*/  MOV R21, 0x1 ;  /* 0x0000000100157802 */ /* 0x000fe20000000f00 */
[----:B------:R-:W1:Y:S02]  /*0b60*/  LDC R6, c[0x0][0x618] ;  /* 0x00018600ff067b82 */ /* 0x000e640000000800 */
[----:B------:R-:W-:-:S04]  /*0b70*/  IMAD.X R9, RZ, RZ, ~R0, P0 ;  /* 0x000000ffff097224 */ /* 0x000fc800000e0e00 */
[-C--:B------:R-:W-:Y:S02]  /*0b80*/  IMAD R0, R9, R26.reuse, RZ ;  /* 0x0000001a09007224 */ /* 0x080fe400078e02ff */
[----:B------:R-:W2:Y:S01]  /*0b90*/  LDC R11, c[0x0][0x608] ;  /* 0x00018200ff0b7b82 */ /* 0x000ea20000000800 */
[----:B------:R-:W-:-:S04]  /*0ba0*/  IMAD.WIDE.U32 R8, R5, R26, R16 ;  /* 0x0000001a05087225 */ /* 0x000fc800078e0010 */
[----:B------:R-:W-:-:S03]  /*0bb0*/  IMAD R5, R5, R27, R0 ;  /* 0x0000001b05057224 */ /* 0x000fc600078e0200 */
[----:B------:R-:W3:Y:S01]  /*0bc0*/  LDC R12, c[0x0][0x658] ;  /* 0x00019600ff0c7b82 */ /* 0x000ee20000000800 */
[----:B0-----:R-:W-:Y:S01]  /*0bd0*/  ISETP.NE.U32.AND P0, PT, R24, RZ, PT ;  /* 0x000000ff1800720c */ /* 0x001fe20003f05070 */
[----:B------:R-:W-:Y:S02]  /*0be0*/  IMAD.IADD R5, R9, 0x1, R5 ;  /* 0x0000000109057824 */ /* 0x000fe400078e0205 */
[----:B------:R-:W-:Y:S01]  /*0bf0*/  IMAD.MOV.U32 R9, RZ, RZ, -0x1 ;  /* 0xffffffffff097424 */ /* 0x000fe200078e00ff */
[----:B------:R-:W-:-:S03]  /*0c00*/  ISETP.NE.AND.EX P0, PT, R25, RZ, PT, P0 ;  /* 0x000000ff1900720c */ /* 0x000fc60003f05300 */
[----:B------:R-:W0:Y:S01]  /*0c10*/  LDC R15, c[0x0][0x600] ;  /* 0x00018000ff0f7b82 */ /* 0x000e220000000800 */
[-CC-:B-1----:R-:W-:Y:S02]  /*0c20*/  SHF.R.U64 R13, R8, R6.reuse, R5.reuse ;  /* 0x00000006080d7219 */ /* 0x182fe40000001205 */
[----:B------:R-:W-:-:S05]  /*0c30*/  SHF.R.U32.HI R0, RZ, R6, R5 ;  /* 0x00000006ff007219 */ /* 0x000fca0000011605 */
[----:B------:R-:W1:Y:S01]  /*0c40*/  LDC R14, c[0x0][0x648] ;  /* 0x00019200ff0e7b82 */ /* 0x000e620000000800 */
[-CC-:B--2---:R-:W-:Y:S02]  /*0c50*/  SHF.R.U64 R27, R13, R11.reuse, R0.reuse ;  /* 0x0000000b0d1b7219 */ /* 0x184fe40000001200 */
[----:B------:R-:W-:-:S05]  /*0c60*/  SHF.R.U32.HI R5, RZ, R11, R0 ;  /* 0x0000000bff057219 */ /* 0x000fca0000011600 */
[----:B------:R-:W2:Y:S01]  /*0c70*/  LDC R20, c[0x0][0x638] ;  /* 0x00018e00ff147b82 */ /* 0x000ea20000000800 */
[-CC-:B---3--:R-:W-:Y:S02]  /*0c80*/  SHF.R.U64 R26, R27, R12.reuse, R5.reuse ;  /* 0x0000000c1b1a7219 */ /* 0x188fe40000001205 */
[-C--:B------:R-:W-:Y:S02]  /*0c90*/  SHF.L.U32 R0, R9, R12.reuse, RZ ;  /* 0x0000000c09007219 */ /* 0x080fe400000006ff */
[----:B------:R-:W-:Y:S01]  /*0ca0*/  SHF.R.U32.HI R5, RZ, R12, R5 ;  /* 0x0000000cff057219 */ /* 0x000fe20000011605 */
[----:B------:R-:W-:Y:S01]  /*0cb0*/  IMAD.MOV.U32 R4, RZ, RZ, R26 ;  /* 0x000000ffff047224 */ /* 0x000fe200078e001a */
[----:B------:R-:W-:Y:S01]  /*0cc0*/  LOP3.LUT R10, RZ, R0, RZ, 0x33, !PT ;  /* 0x00000000ff0a7212 */ /* 0x000fe200078e33ff */
[----:B------:R-:W3:Y:S01]  /*0cd0*/  LDC R23, c[0x0][0x610] ;  /* 0x00018400ff177b82 */ /* 0x000ee20000000800 */
[----:B------:R-:W-:Y:S05]  /*0ce0*/  @!P0 BRA `(.L_x_10) ;  /* 0x0000000000288947 */ /* 0x000fea0003800000 */
[----:B------:R-:W4:Y:S02]  /*0cf0*/  LDC R9, c[0x0][0x64c] ;  /* 0x00019300ff097b82 */ /* 0x000f240000000800 */
[----:B----4-:R-:W-:-:S05]  /*0d00*/  IADD3 R9, P0, R26, R9, RZ ;  /* 0x000000091a097210 */ /* 0x010fca0007f1e0ff */
        /* <DEDUP_REMOVED lines=8> */
.L_x_10:
[----:B-1----:R-:W-:Y:S01]  /*0d90*/  SHF.R.U64 R4, R4, R14, R5 ;  /* 0x0000000e04047219 */ /* 0x002fe20000001205 */
[----:B0-----:R-:W-:Y:S01]  /*0da0*/  VIADD R6, R15, 0xffffffff ;  /* 0xffffffff0f067836 */ /* 0x001fe20000000000 */
[----:B------:R-:W-:Y:S02]  /*0db0*/  SHF.L.U32 R0, R21, R12, RZ ;  /* 0x0000000c15007219 */ /* 0x000fe400000006ff */
[----:B------:R-:W-:Y:S01]  /*0dc0*/  LOP3.LUT R5, R27, R10, RZ, 0xc0, !PT ;  /* 0x0000000a1b057212 */ /* 0x000fe200078ec0ff */
[----:B------:R-:W-:Y:S01]  /*0dd0*/  IMAD.MOV R7, RZ, RZ, -R4 ;  /* 0x000000ffff077224 */ /* 0x000fe200078e0a04 */
[----:B------:R-:W-:Y:S02]  /*0de0*/  SEL R3, R3, R30, !P1 ;  /* 0x0000001e03037207 */ /* 0x000fe40004800000 */
[----:B------:R-:W-:Y:S01]  /*0df0*/  LOP3.LUT R6, R13, R6, RZ, 0xc0, !PT ;  /* 0x000000060d067212 */ /* 0x000fe200078ec0ff */
[----:B------:R-:W-:Y:S02]  /*0e00*/  IMAD R4, R0, R4, R5 ;  /* 0x0000000400047224 */ /* 0x000fe400078e0205 */
[----:B--2---:R-:W-:-:S02]  /*0e10*/  IMAD R0, R7, R20, R26 ;  /* 0x0000001407007224 */ /* 0x004fc400078e021a */
[----:B---3--:R-:W-:Y:S02]  /*0e20*/  IMAD R3, R4, R23, R3 ;  /* 0x0000001704037224 */ /* 0x008fe400078e0203 */
[----:B------:R-:W-:Y:S02]  /*0e30*/  IMAD.MOV.U32 R5, RZ, RZ, 0x1 ;  /* 0x00000001ff057424 */ /* 0x000fe400078e00ff */
[----:B------:R-:W-:Y:S02]  /*0e40*/  IMAD R4, R0, R15, R6 ;  /* 0x0000000f00047224 */ /* 0x000fe400078e0206 */
[----:B------:R-:W-:Y:S01]  /*0e50*/  IMAD.MOV.U32 R23, RZ, RZ, R28 ;  /* 0x000000ffff177224 */ /* 0x000fe200078e001c */
[----:B------:R-:W-:Y:S02]  /*0e60*/  PRMT R0, R5, 0x7610, R0 ;  /* 0x0000761005007816 */ /* 0x000fe40000000000 */
[----:B------:R-:W-:Y:S02]  /*0e70*/  SEL R154, R4, R3, !P1 ;  /* 0x00000003049a7207 */ /* 0x000fe40004800000 */
[----:B------:R-:W-:-:S07]  /*0e80*/  SEL R153, R3, R4, !P1 ;  /* 0x0000000403997207 */ /* 0x000fce0004800000 */
.L_x_8:
[----:B------:R-:W-:-:S08]  /*0e90*/  NOP ;  /* 0x0000000000007918 */ /* 0x000fd00000000000 */
[----:B------:R-:W0:Y:S02]  /*0ea0*/  USETMAXREG.TRY_ALLOC.CTAPOOL UP0, 0xe8 ;  /* 0x000000e8000079c8 */ /* 0x000e240008000600 */
[----:B0-----:R-:W-:-:S13]  /*0eb0*/  PLOP3.LUT P0, PT, PT, PT, UP0, 0x80, 0x0 ;  /* 0x000000000000781c */ /* 0x001fda0003f0f008 */
[----:B------:R-:W-:Y:S05]  /*0ec0*/  @!P0 BRA `(.L_x_8) ;  /* 0xfffffffc00f08947 */ /* 0x000fea000383ffff */
[----:B------:R-:W-:Y:S01]  /*0ed0*/  ULDC.64 UR4, c[0x0][0x598] ;  /* 0x0001660000047ab9 */ /* 0x000fe20000000a00 */
[----:B------:R-:W-:Y:S01]  /*0ee0*/  ULDC.64 UR36, c[0x0][0x208] ;  /* 0x0000820000247ab9 */ /* 0x000fe20000000a00 */
[----:B------:R-:W-:-:S04]  /*0ef0*/  ISETP.NE.U32.AND P0, PT, RZ, UR4, PT ;  /* 0x00000004ff007c0c */ /* 0x000fc8000bf05070 */
[----:B------:R-:W-:-:S13]  /*0f00*/  ISETP.NE.AND.EX P0, PT, RZ, UR5, PT, P0 ;  /* 0x00000005ff007c0c */ /* 0x000fda000bf05300 */
[----:B------:R-:W-:Y:S05]  /*0f10*/  @!P0 BRA `(.L_x_11) ;  /* 0x00000000001c8947 */ /* 0x000fea0003800000 */
[----:B------:R-:W0:Y:S02]  /*0f20*/  LDC.64 R4, c[0x0][0x598] ;  /* 0x00016600ff047b82 */ /* 0x000e240000000a00 */
[----:B0-----:R-:W2:Y:S02]  /*0f30*/  LDG.E.64 R4, desc[UR36][R4.64] ;  /* 0x0000002404047981 */ /* 0x001ea4000c1e1b00 */
[----:B--2---:R-:W-:-:S04]  /*0f40*/  ISETP.NE.U32.AND P0, PT, R4, RZ, PT ;  /* 0x000000ff0400720c */ /* 0x004fc80003f05070 */
[----:B------:R-:W-:-:S13]  /*0f50*/  ISETP.NE.AND.EX P0, PT, R5, RZ, PT, P0 ;  /* 0x000000ff0500720c */ /* 0x000fda0003f05300 */
[----:B------:R-:W-:Y:S05]  /*0f60*/  @!P0 BRA `(.L_x_11) ;  /* 0x0000000000088947 */ /* 0x000fea0003800000 */
[----:B------:R0:W5:Y:S01]  /*0f70*/  LD.E R155, desc[UR36][R4.64] ;  /* 0x00000024049b7980 */ /* 0x000162000c101900 */
[----:B------:R-:W-:Y:S05]  /*0f80*/  BRA `(.L_x_12) ;  /* 0x0000000000247947 */ /* 0x000fea0003800000 */
.L_x_11:
[----:B------:R-:W-:Y:S02]  /*0f90*/  ULDC.64 UR4, c[0x0][0x588] ;  /* 0x0001620000047ab9 */ /* 0x000fe40000000a00 */
[----:B------:R-:W-:-:S04]  /*0fa0*/  ISETP.NE.U32.AND P0, PT, RZ, UR4, PT ;  /* 0x00000004ff007c0c */ /* 0x000fc8000bf05070 */
[----:B------:R-:W-:-:S13]  /*0fb0*/  ISETP.NE.AND.EX P0, PT, RZ, UR5, PT, P0 ;  /* 0x00000005ff007c0c */ /* 0x000fda000bf05300 */
[----:B------:R-:W-:Y:S05]  /*0fc0*/  @!P0 BRA `(.L_x_13) ;  /* 0x00000000000c8947 */ /* 0x000fea0003800000 */
[----:B------:R-:W0:Y:S02]  /*0fd0*/  LDC.64 R4, c[0x0][0x588] ;  /* 0x00016200ff047b82 */ /* 0x000e240000000a00 */
[----:B0-----:R1:W5:Y:S01]  /*0fe0*/  LDG.E R155, desc[UR36][R4.64] ;  /* 0x00000024049b7981 */ /* 0x001362000c1e1900 */
[----:B------:R-:W-:Y:S05]  /*0ff0*/  BRA `(.L_x_12) ;  /* 0x0000000000087947 */ /* 0x000fea0003800000 */
.L_x_13:
[----:B------:R-:W-:Y:S02]  /*1000*/  ULDC UR4, c[0x0][0x580] ;  /* 0x0001600000047ab9 */ /* 0x000fe40000000800 */
[----:B------:R-:W-:-:S07]  /*1010*/  IMAD.U32 R155, RZ, RZ, UR4 ;  /* 0x00000004ff9b7e24 */ /* 0x000fce000f8e00ff */
.L_x_12:
[----:B------:R-:W-:Y:S02]  /*1020*/  ULDC.64 UR4, c[0x0][0x5a0] ;  /* 0x0001680000047ab9 */ /* 0x000fe40000000a00 */
[----:B------:R-:W-:-:S04]  /*1030*/  ISETP.NE.U32.AND P0, PT, RZ, UR4, PT ;  /* 0x00000004ff007c0c */ /* 0x000fc8000bf05070 */
[----:B------:R-:W-:-:S13]  /*1040*/  ISETP.NE.AND.EX P0, PT, RZ, UR5, PT, P0 ;  /* 0x00000005ff007c0c */ /* 0x000fda000bf05300 */
[----:B------:R-:W-:Y:S05]  /*1050*/  @!P0 BRA `(.L_x_14) ;  /* 0x00000000001c8947 */ /* 0x000fea0003800000 */
[----:B01----:R-:W0:Y:S02]  /*1060*/  LDC.64 R4, c[0x0][0x5a0] ;  /* 0x00016800ff047b82 */ /* 0x003e240000000a00 */
[----:B0-----:R-:W2:Y:S02]  /*1070*/  LDG.E.64 R4, desc[UR36][R4.64] ;  /* 0x0000002404047981 */ /* 0x001ea4000c1e1b00 */
[----:B--2---:R-:W-:-:S04]  /*1080*/  ISETP.NE.U32.AND P0, PT, R4, RZ, PT ;  /* 0x000000ff0400720c */ /* 0x004fc80003f05070 */
[----:B------:R-:W-:-:S13]  /*1090*/  ISETP.NE.AND.EX P0, PT, R5, RZ, PT, P0 ;  /* 0x000000ff0500720c */ /* 0x000fda0003f05300 */
[----:B------:R-:W-:Y:S05]  /*10a0*/  @!P0 BRA `(.L_x_14) ;  /* 0x0000000000088947 */ /* 0x000fea0003800000 */
[----:B------:R0:W5:Y:S01]  /*10b0*/  LD.E R156, desc[UR36][R4.64] ;  /* 0x00000024049c7980 */ /* 0x000162000c101900 */
[----:B------:R-:W-:Y:S05]  /*10c0*/  BRA `(.L_x_15) ;  /* 0x0000000000247947 */ /* 0x000fea0003800000 */
.L_x_14:
[----:B------:R-:W-:Y:S02]  /*10d0*/  ULDC.64 UR4, c[0x0][0x590] ;  /* 0x0001640000047ab9 */ /* 0x000fe40000000a00 */
[----:B------:R-:W-:-:S04]  /*10e0*/  ISETP.NE.U32.AND P0, PT, RZ, UR4, PT ;  /* 0x00000004ff007c0c */ /* 0x000fc8000bf05070 */
[----:B------:R-:W-:-:S13]  /*10f0*/  ISETP.NE.AND.EX P0, PT, RZ, UR5, PT, P0 ;  /* 0x00000005ff007c0c */ /* 0x000fda000bf05300 */
[----:B------:R-:W-:Y:S05]  /*1100*/  @!P0 BRA `(.L_x_16) ;  /* 0x00000000000c8947 */ /* 0x000fea0003800000 */
[----:B------:R-:W2:Y:S02]  /*1110*/  LDC.64 R156, c[0x0][0x590] ;  /* 0x00016400ff9c7b82 */ /* 0x000ea40000000a00 */
[----:B--2---:R2:W5:Y:S01]  /*1120*/  LDG.E R156, desc[UR36][R156.64] ;  /* 0x000000249c9c7981 */ /* 0x004562000c1e1900 */
[----:B------:R-:W-:Y:S05]  /*1130*/  BRA `(.L_x_15) ;  /* 0x0000000000087947 */ /* 0x000fea0003800000 */
.L_x_16:
[----:B------:R-:W-:Y:S02]  /*1140*/  ULDC UR4, c[0x0][0x584] ;  /* 0x0001610000047ab9 */ /* 0x000fe40000000800 */
[----:B------:R-:W-:-:S07]  /*1150*/  MOV R156, UR4 ;  /* 0x00000004009c7c02 */ /* 0x000fce0008000f00 */
.L_x_15:
[----:B------:R-:W-:-:S13]  /*1160*/  LOP3.LUT P0, RZ, R0, 0xff, RZ, 0xc0, !PT ;  /* 0x000000ff00ff7812 */ /* 0x000fda000780c0ff */
[----:B------:R-:W-:Y:S05]  /*1170*/  @!P0 EXIT ;  /* 0x000000000000894d */ /* 0x000fea0003800000 */
[----:B------:R-:W-:Y:S01]  /*1180*/  ULDC UR4, c[0x0][0x28c] ;  /* 0x0000a30000047ab9 */ /* 0x000fe20000000800 */
[----:B------:R-:W-:Y:S01]  /*1190*/  LOP3.LUT R166, R19, 0x1, RZ, 0xfc, !PT ;  /* 0x0000000113a67812 */ /* 0x000fe200078efcff */
[----:B------:R-:W-:Y:S01]  /*11a0*/  UIADD3 UR4, UR4, 0x3f, URZ ;  /* 0x0000003f04047890 */ /* 0x000fe2000fffe03f */
[----:B------:R-:W-:Y:S01]  /*11b0*/  UMOV UR38, URZ ;  /* 0x0000003f00267c82 */ /* 0x000fe20008000000 */
[----:B------:R-:W-:Y:S02]  /*11c0*/  UMOV UR39, URZ ;  /* 0x0000003f00277c82 */ /* 0x000fe40008000000 */
[----:B------:R-:W-:-:S04]  /*11d0*/  USHF.R.S32.HI UR5, URZ, 0x1f, UR4 ;  /* 0x0000001f3f057899 */ /* 0x000fc80008011404 */
[----:B------:R-:W-:-:S04]  /*11e0*/  ULEA.HI UR5, UR5, UR4, URZ, 0x6 ;  /* 0x0000000405057291 */ /* 0x000fc8000f8f303f */
[----:B------:R-:W-:-:S12]  /*11f0*/  USHF.R.S32.HI UR40, URZ, 0x6, UR5 ;  /* 0x000000063f287899 */ /* 0x000fd80008011405 */
.L_x_288:
[----:B------:R-:W-:Y:S01]  /*1200*/  LOP3.LUT R0, R18, 0x80, RZ, 0xc0, !PT ;  /* 0x0000008012007812 */ /* 0x000fe200078ec0ff */
[----:B---3--:R-:W3:Y:S01]  /*1210*/  S2UR UR7, SR_CgaCtaId ;  /* 0x00000000000779c3 */ /* 0x008ee20000008800 */
[----:B------:R-:W-:Y:S02]  /*1220*/  UMOV UR6, 0x400 ;  /* 0x0000040000067882 */ /* 0x000fe40000000000 */
[----:B------:R-:W-:-:S06]  /*1230*/  SHF.R.U32.HI R0, RZ, 0x7, R0 ;  /* 0x00000007ff007819 */ /* 0x000fcc0000011600 */
[----:B----4-:R-:W4:Y:S01]  /*1240*/  SHFL.IDX PT, R0, R0, RZ, 0x1f ;  /* 0x00001fff00007589 */ /* 0x010f2200000e0000 */
[----:B---3--:R-:W-:Y:S01]  /*1250*/  ULEA UR6, UR7, UR6, 0x18 ;  /* 0x0000000607067291 */ /* 0x008fe2000f8ec03f */
[----:B----4-:R-:W-:-:S13]  /*1260*/  R2UR UR4, R0 ;  /* 0x00000000000472ca */ /* 0x010fda00000e0000 */
[----:B------:R-:W-:-:S04]  /*1270*/  ULEA.HI UR5, UR4, UR4, URZ, 0x1 ;  /* 0x0000000404057291 */ /* 0x000fc8000f8f083f */
[----:B------:R-:W-:-:S04]  /*1280*/  ULOP3.LUT UR5, UR5, 0x7fffe, URZ, 0xc0, !UPT ;  /* 0x0007fffe05057892 */ /* 0x000fc8000f8ec03f */
[----:B------:R-:W-:-:S03]  /*1290*/  UIADD3 UR5, UR4, -UR5, URZ ;  /* 0x8000000504057290 */ /* 0x000fc6000fffe03f */
[----:B------:R-:W-:Y:S01]  /*12a0*/  ULDC UR4, c[0x0][0x28c] ;  /* 0x0000a30000047ab9 */ /* 0x000fe20000000800 */
[----:B------:R-:W-:Y:S01]  /*12b0*/  ULEA UR5, UR5, UR6, 0xd ;  /* 0x0000000605057291 */ /* 0x000fe2000f8e683f */
[----:B------:R-:W-:-:S03]  /*12c0*/  ISETP.LT.AND P0, PT, RZ, UR4, PT ;  /* 0x00000004ff007c0c */ /* 0x000fc6000bf01270 */
[----:B------:R-:W-:-:S04]  /*12d0*/  UIADD3 UR5, UR5, 0x100, URZ ;  /* 0x0000010005057890 */ /* 0x000fc8000fffe03f */
[----:B------:R-:W-:-:S04]  /*12e0*/  USHF.R.U32.HI UR5, URZ, 0x4, UR5 ;  /* 0x000000043f057899 */ /* 0x000fc80008011605 */
[----:B------:R-:W-:Y:S02]  /*12f0*/  ULOP3.LUT UR41, UR5, 0x3fff, URZ, 0xc0, !UPT ;  /* 0x00003fff05297892 */ /* 0x000fe4000f8ec03f */
[----:B-12---:R-:W-:Y:S10]  /*1300*/  @P0 BRA `(.L_x_17) ;  /* 0x0000000000400947 */ /* 0x006ff40003800000 */
[----:B------:R-:W-:Y:S01]  /*1310*/  MOV R0, 0x0 ;  /* 0x0000000000007802 */ /* 0x000fe20000000f00 */
[----:B------:R-:W-:Y:S01]  /*1320*/  ULDC.64 UR4, c[0x4][0x68] ;  /* 0x01001a0000047ab9 */ /* 0x000fe20000000a00 */
[----:B------:R-:W-:Y:S01]  /*1330*/  ULDC.64 UR6, c[0x4][0x8] ;  /* 0x0100020000067ab9 */ /* 0x000fe20000000a00 */
[----:B01----:R-:W-:Y:S01]  /*1340*/  IMAD.U32 R4, RZ, RZ, UR4 ;  /* 0x00000004ff047e24 */ /* 0x003fe2000f8e00ff */
[----:B------:R0:W1:Y:S01]  /*1350*/  LDC.64 R14, c[0x4][R0] ;  /* 0x01000000000e7b82 */ /* 0x0000620000000a00 */
[----:B------:R-:W-:Y:S01]  /*1360*/  IMAD.U32 R5, RZ, RZ, UR5 ;  /* 0x00000005ff057e24 */ /* 0x000fe2000f8e00ff */
[----:B------:R-:W-:Y:S01]  /*1370*/  ULDC.64 UR4, c[0x4][0x70] ;  /* 0x01001c0000047ab9 */ /* 0x000fe20000000a00 */
[----:B------:R-:W-:Y:S02]  /*1380*/  IMAD.U32 R10, RZ, RZ, UR6 ;  /* 0x00000006ff0a7e24 */ /* 0x000fe4000f8e00ff */
[----:B------:R-:W-:Y:S02]  /*1390*/  IMAD.U32 R6, RZ, RZ, UR4 ;  /* 0x00000004ff067e24 */ /* 0x000fe4000f8e00ff */
[----:B------:R-:W-:-:S02]  /*13a0*/  IMAD.U32 R7, RZ, RZ, UR5 ;  /* 0x00000005ff077e24 */ /* 0x000fc4000f8e00ff */
[----:B------:R-:W-:Y:S02]  /*13b0*/  IMAD.U32 R11, RZ, RZ, UR7 ;  /* 0x00000007ff0b7e24 */ /* 0x000fe4000f8e00ff */
[----:B------:R-:W-:Y:S02]  /*13c0*/  IMAD.MOV.U32 R8, RZ, RZ, 0x1e1 ;  /* 0x000001e1ff087424 */ /* 0x000fe400078e00ff */
[----:B------:R-:W-:Y:S02]  /*13d0*/  IMAD.MOV.U32 R12, RZ, RZ, 0x1 ;  /* 0x00000001ff0c7424 */ /* 0x000fe400078e00ff */
[----:B0-----:R-:W-:-:S07]  /*13e0*/  IMAD.MOV.U32 R13, RZ, RZ, RZ ;  /* 0x000000ffff0d7224 */ /* 0x001fce00078e00ff */
[----:B------:R-:W-:-:S07]  /*13f0*/  LEPC R20, `(.L_x_17) ;  /* 0x000000001014794e */ /* 0x000fce0000000000 */
[----:B-12--5:R-:W-:Y:S05]  /*1400*/  CALL.ABS.NOINC R14 ;  /* 0x000000000e007343 */ /* 0x026fea0003c00000 */
.L_x_17:
[----:B------:R-:W-:-:S13]  /*1410*/  ISETP.NE.AND P0, PT, R166, 0x3, PT ;  /* 0x00000003a600780c */ /* 0x000fda0003f05270 */
[----:B------:R-:W-:Y:S05]  /*1420*/  @!P0 BRA `(.L_x_18) ;  /* 0x0000000000048947 */ /* 0x000fea0003800000 */
[----:B------:R-:W-:Y:S01]  /*1430*/  BPT.TRAP 0x1 ;  /* 0x000000040000795c */ /* 0x000fe20000300000 */
.L_x_18:
[----:B------:R-:W3:Y:S01]  /*1440*/  S2UR UR5, SR_CgaCtaId ;  /* 0x00000000000579c3 */ /* 0x000ee20000008800 */
[----:B------:R-:W-:Y:S01]  /*1450*/  UMOV UR4, 0x400 ;  /* 0x0000040000047882 */ /* 0x000fe20000000000 */
[----:B------:R-:W-:Y:S01]  /*1460*/  MOV R3, UR39 ;  /* 0x0000002700037c02 */ /* 0x000fe20008000f00 */
[----:B------:R-:W-:-:S05]  /*1470*/  IMAD.U32 R0, RZ, RZ, UR38 ;  /* 0x00000026ff007e24 */ /* 0x000fca000f8e00ff */
[----:B------:R-:W-:Y:S01]  /*1480*/  SHF.L.U32 R0, R0, 0x1f, RZ ;  /* 0x0000001f00007819 */ /* 0x000fe200000006ff */
[----:B---3--:R-:W-:-:S06]  /*1490*/  ULEA UR4, UR5, UR4, 0x18 ;  /* 0x0000000405047291 */ /* 0x008fcc000f8ec03f */
[----:B------:R-:W-:-:S04]  /*14a0*/  IMAD.U32 R6, RZ, RZ, UR4 ;  /* 0x00000004ff067e24 */ /* 0x000fc8000f8e00ff */
[----:B------:R-:W-:-:S04]  /*14b0*/  IMAD R3, R3, 0x8, R6 ;  /* 0x0000000803037824 */ /* 0x000fc800078e0206 */
[----:B------:R3:W4:Y:S01]  /*14c0*/  SYNCS.PHASECHK.TRANS64.TRYWAIT P1, [R3+URZ], R0 ;  /* 0x00000000030075a7 */ /* 0x000722000802017f */
[----:B------:R-:W-:Y:S05]  /*14d0*/  @!P0 BRA `(.L_x_19) ;  /* 0x0000000000048947 */ /* 0x000fea0003800000 */
[----:B------:R-:W-:Y:S01]  /*14e0*/  BPT.TRAP 0x1 ;  /* 0x000000040000795c */ /* 0x000fe20000300000 */
.L_x_19:
[----:B----4-:R-:W-:Y:S05]  /*14f0*/  @P1 BRA `(.L_x_20) ;  /* 0x0000000000081947 */ /* 0x010fea0003800000 */
[----:B------:R-:W4:Y:S02]  /*1500*/  SYNCS.PHASECHK.TRANS64.TRYWAIT P1, [R3+URZ], R0 ;  /* 0x00000000030075a7 */ /* 0x000f24000802017f */
[----:B----4-:R-:W-:Y:S05]  /*1510*/  @!P1 BRA `(.L_x_21) ;  /* 0x000000b0002c9947 */ /* 0x010fea0003800000 */
.L_x_20:
[----:B------:R-:W-:-:S04]  /*1520*/  UISETP.LT.AND UP0, UPT, UR40, 0x1, UPT ;  /* 0x000000012800788c */ /* 0x000fc8000bf01270 */
[----:B------:R-:W-:-:S06]  /*1530*/  USEL UR4, UR40, 0x1, UP0 ;  /* 0x0000000128047887 */ /* 0x000fcc0008000000 */
[----:B---34-:R-:W-:Y:S01]  /*1540*/  IMAD.U32 R0, RZ, RZ, UR4 ;  /* 0x00000004ff007e24 */ /* 0x018fe2000f8e00ff */
[----:B------:R-:W-:Y:S05]  /*1550*/  WARPSYNC.ALL ;  /* 0x0000000000007948 */ /* 0x000fea0003800000 */
[----:B------:R-:W-:-:S04]  /*1560*/  IADD3 R0, -R0, UR40, RZ ;  /* 0x0000002800007c10 */ /* 0x000fc8000fffe1ff */
[----:B------:R-:W-:Y:S02]  /*1570*/  ISETP.GE.AND P1, PT, R0, 0x1, PT ;  /* 0x000000010000780c */ /* 0x000fe40003f26270 */
[----:B------:R-:W-:Y:S01]  /*1580*/  R2UR UR4, R6 ;  /* 0x00000000060472ca */ /* 0x000fe200000e0000 */
[----:B------:R-:W-:Y:S01]  /*1590*/  WARPGROUP.ARRIVE ;  /* 0x00000000000079c5 */ /* 0x000fe20000000000 */
[----:B------:R-:W-:Y:S01]  /*15a0*/  UMOV UR9, 0x40000040 ;  /* 0x4000004000097882 */ /* 0x000fe20000000000 */
[----:B------:R-:W-:-:S10]  /*15b0*/  UMOV UR11, 0x40000040 ;  /* 0x40000040000b7882 */ /* 0x000fd40000000000 */
[----:B------:R-:W-:-:S04]  /*15c0*/  UIADD3 UR4, UR4, 0x20100, URZ ;  /* 0x0002010004047890 */ /* 0x000fc8000fffe03f */
[----:B------:R-:W-:-:S04]  /*15d0*/  USHF.R.U32.HI UR4, URZ, 0x4, UR4 ;  /* 0x000000043f047899 */ /* 0x000fc80008011604 */
[----:B------:R-:W-:Y:S02]  /*15e0*/  ULOP3.LUT UR5, UR4, 0x3fff, URZ, 0xc0, !UPT ;  /* 0x00003fff04057892 */ /* 0x000fe4000f8ec03f */
[----:B------:R-:W-:Y:S02]  /*15f0*/  ULOP3.LUT UR4, UR41, 0x10000, URZ, 0xfc, !UPT ;  /* 0x0001000029047892 */ /* 0x000fe4000f8efc3f */
[----:B------:R-:W-:Y:S02]  /*1600*/  ULOP3.LUT UR5, UR5, 0x10000, URZ, 0xfc, !UPT ;  /* 0x0001000005057892 */ /* 0x000fe4000f8efc3f */
[----:B------:R-:W-:Y:S02]  /*1610*/  ULEA UR6, UR39, UR4, 0xb ;  /* 0x0000000427067291 */ /* 0x000fe4000f8e583f */
[----:B------:R-:W-:-:S05]  /*1620*/  ULEA UR7, UR39, UR5, 0xa ;  /* 0x0000000527077291 */ /* 0x000fca000f8e503f */
[----:B------:R-:W-:Y:S02]  /*1630*/  UMOV UR8, UR6 ;  /* 0x0000000600087c82 */ /* 0x000fe40008000000 */
[----:B------:R-:W-:Y:S02]  /*1640*/  UMOV UR10, UR7 ;  /* 0x00000007000a7c82 */ /* 0x000fe40008000000 */
[----:B------:R-:W-:Y:S01]  /*1650*/  HGMMA.64x128x16.F32 R88, gdesc[UR8], RZ, !UPT, gsb0 ;  /* 0x01e00000085879f0 */ /* 0x000fe2000c0008ff */
[----:B------:R-:W-:Y:S01]  /*1660*/  UIADD3 UR8, UR6, 0x400, URZ ;  /* 0x0000040006087890 */ /* 0x000fe2000fffe03f */
[----:B------:R-:W-:Y:S01]  /*1670*/  UMOV UR9, 0x40000040 ;  /* 0x4000004000097882 */ /* 0x000fe20000000000 */
[----:B------:R-:W-:Y:S02]  /*1680*/  WARPGROUP.DEPBAR.LE gsb0, 0x0 ;  /* 0x00008000000079c5 */ /* 0x000fe40000010000 */
[----:B------:R-:W-:-:S07]  /*1690*/  WARPGROUP.ARRIVE ;  /* 0x00000000000079c5 */ /* 0x000fce0000000000 */
[----:B------:R-:W-:Y:S01]  /*16a0*/  HGMMA.64x128x16.F32 R24, gdesc[UR8], RZ, !UPT, gsb0 ;  /* 0x01e00000081879f0 */ /* 0x000fe2000c0008ff */
[----:B------:R-:W-:Y:S02]  /*16b0*/  UIADD3 UR8, UR6, 0x2, URZ ;  /* 0x0000000206087890 */ /* 0x000fe4000fffe03f */
[----:B------:R-:W-:Y:S01]  /*16c0*/  UIADD3 UR10, UR7, 0x2, URZ ;  /* 0x00000002070a7890 */ /* 0x000fe2000fffe03f */
[----:B------:R-:W-:Y:S01]  /*16d0*/  UMOV UR9, 0x40000040 ;  /* 0x4000004000097882 */ /* 0x000fe20000000000 */
[----:B------:R-:W-:Y:S01]  /*16e0*/  UMOV UR11, 0x40000040 ;  /* 0x40000040000b7882 */ /* 0x000fe20000000000 */
[----:B------:R-:W-:Y:S02]  /*16f0*/  WARPGROUP.DEPBAR.LE gsb0, 0x0 ;  /* 0x00008000000079c5 */ /* 0x000fe40000010000 */
[----:B------:R-:W-:-:S06]  /*1700*/  WARPGROUP.ARRIVE ;  /* 0x00000000000079c5 */ /* 0x000fcc0000000000 */
[----:B------:R-:W-:Y:S01]  /*1710*/  HGMMA.64x128x16.F32 R88, gdesc[UR8], R88, gsb0 ;  /* 0x01e00000085879f0 */ /* 0x000fe20008000858 */
[----:B------:R-:W-:Y:S01]  /*1720*/  UIADD3 UR8, UR6, 0x402, URZ ;  /* 0x0000040206087890 */ /* 0x000fe2000fffe03f */
[----:B------:R-:W-:Y:S01]  /*1730*/  UMOV UR9, 0x40000040 ;  /* 0x4000004000097882 */ /* 0x000fe20000000000 */
[----:B------:R-:W-:Y:S02]  /*1740*/  WARPGROUP.DEPBAR.LE gsb0, 0x0 ;  /* 0x00008000000079c5 */ /* 0x000fe40000010000 */
[----:B------:R-:W-:-:S07]  /*1750*/  WARPGROUP.ARRIVE ;  /* 0x00000000000079c5 */ /* 0x000fce0000000000 */
[----:B------:R-:W-:Y:S01]  /*1760*/  HGMMA.64x128x16.F32 R24, gdesc[UR8], R24, gsb0 ;  /* 0x01e00000081879f0 */ /* 0x000fe20008000818 */
        /* <DEDUP_REMOVED lines=23> */
[----:B------:R-:W-:Y:S03]  /*18e0*/  HGMMA.64x128x16.F32 R24, gdesc[UR8], R24, gsb0 ;  /* 0x01e00000081879f0 */ /* 0x000fe60008000818 */
[----:B------:R-:W-:Y:S02]  /*18f0*/  WARPGROUP.DEPBAR.LE gsb0, 0x0 ;  /* 0x00008000000079c5 */ /* 0x000fe40000010000 */
[----:B------:R-:W-:Y:S05]  /*1900*/  @!P1 BRA `(.L_x_22) ;  /* 0x0000000400749947 */ /* 0x000fea0003800000 */
[----:B------:R-:W-:Y:S02]  /*1910*/  UIADD3 UR6, UR39, 0x1, URZ ;  /* 0x0000000127067890 */ /* 0x000fe4000fffe03f */
[----:B------:R-:W-:Y:S02]  /*1920*/  IMAD.U32 R3, RZ, RZ, UR39 ;  /* 0x00000027ff037e24 */ /* 0x000fe4000f8e00ff */
[----:B------:R-:W-:-:S04]  /*1930*/  UISETP.NE.AND UP0, UPT, UR6, 0x4, UPT ;  /* 0x000000040600788c */ /* 0x000fc8000bf05270 */
[----:B------:R-:W-:Y:S02]  /*1940*/  USEL UR7, URZ, 0x1, UP0 ;  /* 0x000000013f077887 */ /* 0x000fe40008000000 */
[----:B------:R-:W-:Y:S02]  /*1950*/  USEL UR6, UR6, URZ, UP0 ;  /* 0x0000003f06067287 */ /* 0x000fe40008000000 */
[----:B------:R-:W-:-:S06]  /*1960*/  ULOP3.LUT UR7, UR38, UR7, URZ, 0x3c, !UPT ;  /* 0x0000000726077292 */ /* 0x000fcc000f8e3c3f */
[----:B------:R-:W-:-:S07]  /*1970*/  IMAD.U32 R7, RZ, RZ, UR7 ;  /* 0x00000007ff077e24 */ /* 0x000fce000f8e00ff */
.L_x_29:
[----:B------:R-:W-:Y:S05]  /*1980*/  @!P0 BRA `(.L_x_23) ;  /* 0x0000000000048947 */ /* 0x000fea0003800000 */
[----:B------:R-:W-:Y:S01]  /*1990*/  BPT.TRAP 0x1 ;  /* 0x000000040000795c */ /* 0x000fe20000300000 */
.L_x_23:
[----:B------:R-:W3:Y:S01]  /*19a0*/  S2UR UR8, SR_CgaCtaId ;  /* 0x00000000000879c3 */ /* 0x000ee20000008800 */
[----:B------:R-:W-:Y:S01]  /*19b0*/  UMOV UR7, 0x400 ;  /* 0x0000040000077882 */ /* 0x000fe20000000000 */
[----:B01----:R-:W-:Y:S01]  /*19c0*/  IMAD.U32 R5, RZ, RZ, UR6 ;  /* 0x00000006ff057e24 */ /* 0x003fe2000f8e00ff */
[----:B------:R-:W-:Y:S01]  /*19d0*/  SHF.L.U32 R4, R7, 0x1f, RZ ;  /* 0x0000001f07047819 */ /* 0x000fe200000006ff */
[----:B---3--:R-:W-:-:S06]  /*19e0*/  ULEA UR7, UR8, UR7, 0x18 ;  /* 0x0000000708077291 */ /* 0x008fcc000f8ec03f */
[----:B------:R-:W-:-:S04]  /*19f0*/  IMAD.U32 R6, RZ, RZ, UR7 ;  /* 0x00000007ff067e24 */ /* 0x000fc8000f8e00ff */
[----:B------:R-:W-:-:S04]  /*1a00*/  IMAD R5, R5, 0x8, R6 ;  /* 0x0000000805057824 */ /* 0x000fc800078e0206 */
[----:B------:R0:W1:Y:S01]  /*1a10*/  SYNCS.PHASECHK.TRANS64.TRYWAIT P1, [R5+URZ], R4 ;  /* 0x00000004050075a7 */ /* 0x000062000802017f */
[----:B------:R-:W-:Y:S05]  /*1a20*/  @!P0 BRA `(.L_x_24) ;  /* 0x0000000000048947 */ /* 0x000fea0003800000 */
[----:B------:R-:W-:Y:S01]  /*1a30*/  BPT.TRAP 0x1 ;  /* 0x000000040000795c */ /* 0x000fe20000300000 */
.L_x_24:
[----:B-1----:R-:W-:Y:S05]  /*1a40*/  @P1 BRA `(.L_x_25) ;  /* 0x0000000000081947 */ /* 0x002fea0003800000 */
[----:B------:R-:W1:Y:S02]  /*1a50*/  SYNCS.PHASECHK.TRANS64.TRYWAIT P1, [R5+URZ], R4 ;  /* 0x00000004050075a7 */ /* 0x000e64000802017f */
[----:B-1----:R-:W-:Y:S05]  /*1a60*/  @!P1 BRA `(.L_x_26) ;  /* 0x000000a800ec9947 */ /* 0x002fea0003800000 */
.L_x_25:
[----:B------:R-:W-:Y:S01]  /*1a70*/  ULEA UR7, UR6, UR4, 0xb ;  /* 0x0000000406077291 */ /* 0x000fe2000f8e583f */
[----:B------:R-:W-:Y:S01]  /*1a80*/  WARPGROUP.ARRIVE ;  /* 0x00000000000079c5 */ /* 0x000fe20000000000 */
[----:B------:R-:W-:Y:S01]  /*1a90*/  ULEA UR12, UR6, UR5, 0xa ;  /* 0x00000005060c7291 */ /* 0x000fe2000f8e503f */
[----:B------:R-:W-:Y:S01]  /*1aa0*/  UMOV UR9, 0x40000040 ;  /* 0x4000004000097882 */ /* 0x000fe20000000000 */
[----:B------:R-:W-:-:S03]  /*1ab0*/  UMOV UR11, 0x40000040 ;  /* 0x40000040000b7882 */ /* 0x000fc60000000000 */
[----:B------:R-:W-:Y:S02]  /*1ac0*/  UMOV UR8, UR7 ;  /* 0x0000000700087c82 */ /* 0x000fe40008000000 */
[----:B------:R-:W-:Y:S02]  /*1ad0*/  UMOV UR10, UR12 ;  /* 0x0000000c000a7c82 */ /* 0x000fe40008000000 */
        /* <DEDUP_REMOVED lines=44> */
[----:B------:R-:W-:Y:S01]  /*1da0*/  BPT.TRAP 0x1 ;  /* 0x000000040000795c */ /* 0x000fe20000300000 */
.L_x_27:
[----:B------:R-:W-:-:S13]  /*1db0*/  ISETP.NE.AND P1, PT, R22, RZ, PT ;  /* 0x000000ff1600720c */ /* 0x000fda0003f25270 */
[----:B01----:R-:W-:-:S05]  /*1dc0*/  @P1 LEA R4, R3, R6, 0x3 ;  /* 0x0000000603041211 */ /* 0x003fca00078e18ff */
[----:B------:R-:W-:-:S05]  /*1dd0*/  @P1 VIADD R5, R4, 0x20 ;  /* 0x0000002004051836 */ /* 0x000fca0000000000 */
[----:B------:R-:W-:-:S04]  /*1de0*/  @P1 PRMT R5, R152, 0x654, R5 ;  /* 0x0000065498051816 */ /* 0x000fc80000000005 */
[----:B------:R0:W-:Y:S01]  /*1df0*/  @P1 SYNCS.ARRIVE.TRANS64.RED.A1T0 RZ, [R5+URZ], RZ ;  /* 0x000000ff05ff19a7 */ /* 0x0001e2000810043f */
[----:B------:R-:W-:-:S13]  /*1e00*/  ISETP.GT.U32.AND P1, PT, R19, 0x1, PT ;  /* 0x000000011300780c */ /* 0x000fda0003f24070 */
[----:B0-----:R-:W-:Y:S05]  /*1e10*/  @P1 BRA `(.L_x_28) ;  /* 0x0000000000041947 */ /* 0x001fea0003800000 */
[----:B------:R-:W-:Y:S01]  /*1e20*/  BPT.TRAP 0x1 ;  /* 0x000000040000795c */ /* 0x000fe20000300000 */
.L_x_28:
[----:B------:R-:W-:Y:S01]  /*1e30*/  UIADD3 UR6, UR6, 0x1, URZ ;  /* 0x0000000106067890 */ /* 0x000fe2000fffe03f */
[C---:B------:R-:W-:Y:S01]  /*1e40*/  ISETP.GT.AND P2, PT, R0.reuse, 0x1, PT ;  /* 0x000000010000780c */ /* 0x040fe20003f44270 */
[----:B------:R-:W-:Y:S02]  /*1e50*/  VIADD R3, R3, 0x1 ;  /* 0x0000000103037836 */ /* 0x000fe40000000000 */
[----:B------:R-:W-:Y:S01]  /*1e60*/  UISETP.NE.AND UP0, UPT, UR6, 0x4, UPT ;  /* 0x000000040600788c */ /* 0x000fe2000bf05270 */
[----:B------:R-:W-:Y:S02]  /*1e70*/  VIADD R0, R0, 0xffffffff ;  /* 0xffffffff00007836 */ /* 0x000fe40000000000 */
[C---:B------:R-:W-:Y:S01]  /*1e80*/  ISETP.NE.AND P1, PT, R3.reuse, 0x4, PT ;  /* 0x000000040300780c */ /* 0x040fe20003f25270 */
[----:B------:R-:W-:Y:S02]  /*1e90*/  USEL UR7, URZ, 0x1, UP0 ;  /* 0x000000013f077887 */ /* 0x000fe40008000000 */
[----:B------:R-:W-:Y:S01]  /*1ea0*/  USEL UR6, UR6, URZ, UP0 ;  /* 0x0000003f06067287 */ /* 0x000fe20008000000 */
[----:B------:R-:W-:-:S03]  /*1eb0*/  SEL R3, R3, RZ, P1 ;  /* 0x000000ff03037207 */ /* 0x000fc60000800000 */
[----:B------:R-:W-:Y:S01]  /*1ec0*/  LOP3.LUT R7, R7, UR7, RZ, 0x3c, !PT ;  /* 0x0000000707077c12 */ /* 0x000fe2000f8e3cff */
[----:B------:R-:W-:Y:S07]  /*1ed0*/  @P2 BRA `(.L_x_29) ;  /* 0xfffffff800a82947 */ /* 0x000fee000383ffff */
.L_x_22:
[----:B------:R-:W3:Y:S02]  /*1ee0*/  LDC R0, c[0x0][0x28c] ;  /* 0x0000a300ff007b82 */ /* 0x000ee40000000800 */
[----:B---3--:R-:W-:-:S13]  /*1ef0*/  ISETP.GE.AND P1, PT, R0, 0x1, PT ;  /* 0x000000010000780c */ /* 0x008fda0003f26270 */
[----:B------:R-:W-:Y:S05]  /*1f00*/  @!P1 BRA `(.L_x_30) ;  /* 0x0000000000409947 */ /* 0x000fea0003800000 */
[----:B------:R-:W-:Y:S05]  /*1f10*/  @!P0 BRA `(.L_x_31) ;  /* 0x0000000000048947 */ /* 0x000fea0003800000 */
[----:B------:R-:W-:Y:S01]  /*1f20*/  BPT.TRAP 0x1 ;  /* 0x000000040000795c */ /* 0x000fe20000300000 */
.L_x_31:
[----:B------:R-:W-:Y:S01]  /*1f30*/  ISETP.NE.AND P0, PT, R22, RZ, PT ;  /* 0x000000ff1600720c */ /* 0x000fe20003f05270 */
[----:B------:R-:W-:-:S12]  /*1f40*/  UISETP.LT.AND UP1, UPT, UR40, 0x1, UPT ;  /* 0x000000012800788c */ /* 0x000fd8000bf21270 */
[----:B------:R-:W-:-:S05]  /*1f50*/  VOTEU.ANY UP0, P0 ;  /* 0x00000000003f7886 */ /* 0x000fca0000000100 */
[----:B------:R-:W-:-:S04]  /*1f60*/  @UP0 USEL UR4, UR40, 0x1, UP1 ;  /* 0x0000000128040887 */ /* 0x000fc80008800000 */
[----:B------:R-:W-:-:S06]  /*1f70*/  @UP0 UIADD3 UR4, UR39, UR40, -UR4 ;  /* 0x0000002827040290 */ /* 0x000fcc000fffe804 */
[----:B------:R-:W-:-:S04]  /*1f80*/  IMAD.U32 R0, RZ, RZ, UR4 ;  /* 0x00000004ff007e24 */ /* 0x000fc8000f8e00ff */
[----:B------:R-:W-:-:S05]  /*1f90*/  @P0 IMAD.SHL.U32 R0, R0, 0x8, RZ ;  /* 0x0000000800000824 */ /* 0x000fca00078e00ff */
[----:B------:R-:W-:-:S04]  /*1fa0*/  @P0 LOP3.LUT R0, R0, 0x18, RZ, 0xc0, !PT ;  /* 0x0000001800000812 */ /* 0x000fc800078ec0ff */
[----:B------:R-:W-:-:S04]  /*1fb0*/  @P0 IADD3 R3, R6, 0x20, R0 ;  /* 0x0000002006030810 */ /* 0x000fc80007ffe000 */
[----:B------:R-:W-:-:S04]  /*1fc0*/  @P0 PRMT R3, R152, 0x654, R3 ;  /* 0x0000065498030816 */ /* 0x000fc80000000003 */
[----:B------:R3:W-:Y:S01]  /*1fd0*/  @P0 SYNCS.ARRIVE.TRANS64.RED.A1T0 RZ, [R3+URZ], RZ ;  /* 0x000000ff03ff09a7 */ /* 0x0007e2000810043f */
[----:B------:R-:W-:-:S13]  /*1fe0*/  ISETP.GT.U32.AND P0, PT, R19, 0x1, PT ;  /* 0x000000011300780c */ /* 0x000fda0003f04070 */
[----:B---3--:R-:W-:Y:S05]  /*1ff0*/  @P0 BRA `(.L_x_30) ;  /* 0x0000000000040947 */ /* 0x008fea0003800000 */
[----:B------:R-:W-:Y:S01]  /*2000*/  BPT.TRAP 0x1 ;  /* 0x000000040000795c */ /* 0x000fe20000300000 */
.L_x_30:
[----:B------:R-:W3:Y:S01]  /*2010*/  LDC R6, c[0x0][0x288] ;  /* 0x0000a200ff067b82 */ /* 0x000ee20000000800 */
[--C-:B------:R-:W-:Y:S01]  /*2020*/  SHF.R.U32.HI R0, RZ, 0x2, R18.reuse ;  /* 0x00000002ff007819 */ /* 0x100fe20000011612 */
[----:B------:R-:W-:Y:S01]  /*2030*/  UIADD3 UR39, UR40, UR39, URZ ;  /* 0x0000002728277290 */ /* 0x000fe2000fffe03f */
[----:B01----:R-:W-:Y:S01]  /*2040*/  SHF.R.U32.HI R5, RZ, 0x7, R18 ;  /* 0x00000007ff057819 */ /* 0x003fe20000011612 */
[----:B------:R-:W-:Y:S01]  /*2050*/  IMAD.SHL.U32 R13, R154, 0x80, RZ ;  /* 0x000000809a0d7824 */ /* 0x000fe200078e00ff */
[----:B------:R-:W-:Y:S01]  /*2060*/  LOP3.LUT R3, R0, 0x7, RZ, 0xc0, !PT ;  /* 0x0000000700037812 */ /* 0x000fe200078ec0ff */
[----:B------:R-:W-:Y:S01]  /*2070*/  USHF.R.U32.HI UR4, URZ, 0x2, UR39 ;  /* 0x000000023f047899 */ /* 0x000fe20008011627 */
[----:B------:R-:W-:Y:S01]  /*2080*/  LOP3.LUT R4, R18, 0x60, RZ, 0xc0, !PT ;  /* 0x0000006012047812 */ /* 0x000fe200078ec0ff */
[----:B------:R-:W-:Y:S01]  /*2090*/  ULDC UR8, c[0x0][0x284] ;  /* 0x0000a10000087ab9 */ /* 0x000fe20000000800 */
[----:B------:R-:W-:Y:S01]  /*20a0*/  LOP3.LUT R0, R5, 0x1, RZ, 0xc0, !PT ;  /* 0x0000000105007812 */ /* 0x000fe200078ec0ff */
[----:B------:R-:W-:Y:S01]  /*20b0*/  ULOP3.LUT UR4, UR4, 0x1, URZ, 0xc0, !UPT ;  /* 0x0000000104047892 */ /* 0x000fe2000f8ec03f */
[----:B------:R-:W-:Y:S01]  /*20c0*/  SHF.R.U32.HI R10, RZ, 0x1, R4 ;  /* 0x00000001ff0a7819 */ /* 0x000fe20000011604 */
[----:B------:R-:W-:Y:S01]  /*20d0*/  UISETP.GT.U32.AND UP1, UPT, UR39, 0x3, UPT ;  /* 0x000000032700788c */ /* 0x000fe2000bf24070 */
[----:B------:R-:W-:Y:S01]  /*20e0*/  SHF.R.S32.HI R21, RZ, 0x1f, R23 ;  /* 0x0000001fff157819 */ /* 0x000fe20000011417 */
[----:B------:R-:W-:Y:S01]  /*20f0*/  IMAD.SHL.U32 R4, R0, 0x40, RZ ;  /* 0x0000004000047824 */ /* 0x000fe200078e00ff */
[--C-:B------:R-:W-:Y:S01]  /*2100*/  IADD3 R5, RZ, -R10, -R3.reuse ;  /* 0x8000000aff057210 */ /* 0x100fe20007ffe803 */
[----:B------:R-:W-:Y:S01]  /*2110*/  UISETP.NE.U32.AND UP0, UPT, UR4, 0x1, UPT ;  /* 0x000000010400788c */ /* 0x000fe2000bf05070 */
[----:B------:R-:W-:Y:S01]  /*2120*/  IMAD.WIDE R8, R153, 0x100, RZ ;  /* 0x0000010099087825 */ /* 0x000fe200078e02ff */
[----:B------:R-:W-:Y:S01]  /*2130*/  ULDC.64 UR6, c[0x0][0x5d0] ;  /* 0x0001740000067ab9 */ /* 0x000fe20000000a00 */
[----:B--2---:R-:W-:Y:S01]  /*2140*/  LOP3.LUT R157, R4, 0x40, R3, 0xe2, !PT ;  /* 0x00000040049d7812 */ /* 0x004fe200078ee203 */
[----:B------:R-:W-:Y:S01]  /*2150*/  UISETP.LT.U32.AND UP1, UPT, UR40, 0x4, UP1 ;  /* 0x000000042800788c */ /* 0x000fe20008f21070 */
[----:B------:R-:W-:Y:S01]  /*2160*/  LOP3.LUT R3, R18, 0x3, RZ, 0xc0, !PT ;  /* 0x0000000312037812 */ /* 0x000fe200078ec0ff */
[----:B------:R-:W-:Y:S01]  /*2170*/  UISETP.GT.U32.AND UP0, UPT, UR40, 0x3, !UP0 ;  /* 0x000000032800788c */ /* 0x000fe2000c704070 */
[----:B------:R-:W-:Y:S01]  /*2180*/  IMAD R4, R21, UR6, RZ ;  /* 0x0000000615047c24 */ /* 0x000fe2000f8e02ff */
[----:B---3--:R-:W-:Y:S01]  /*2190*/  ISETP.GE.AND P0, PT, R13, R6, PT ;  /* 0x000000060d00720c */ /* 0x008fe20003f06270 */
[----:B------:R-:W-:Y:S01]  /*21a0*/  IMAD R0, R0, -0x40, R5 ;  /* 0xffffffc000007824 */ /* 0x000fe200078e0205 */
[----:B------:R-:W-:Y:S01]  /*21b0*/  USEL UR5, URZ, 0x1, !UP1 ;  /* 0x000000013f057887 */ /* 0x000fe2000c800000 */
[----:B------:R-:W-:Y:S01]  /*21c0*/  IMAD R12, R3, -0x2, R6 ;  /* 0xfffffffe030c7824 */ /* 0x000fe200078e0206 */
[----:B------:R-:W-:Y:S01]  /*21d0*/  USEL UR4, URZ, 0x1, !UP0 ;  /* 0x000000013f047887 */ /* 0x000fe2000c000000 */
[----:B------:R-:W-:Y:S01]  /*21e0*/  IMAD.SHL.U32 R3, R153, 0x100, RZ ;  /* 0x0000010099037824 */ /* 0x000fe200078e00ff */
[----:B------:R-:W-:Y:S01]  /*21f0*/  ULOP3.LUT UR39, UR39, 0x3, URZ, 0xc0, !UPT ;  /* 0x0000000327277892 */ /* 0x000fe2000f8ec03f */
[----:B------:R-:W-:Y:S01]  /*2200*/  IMAD.SHL.U32 R6, R18, 0x2, RZ ;  /* 0x0000000212067824 */ /* 0x000fe200078e00ff */
[----:B------:R-:W-:Y:S01]  /*2210*/  ULOP3.LUT UR38, UR4, UR38, UR5, 0x96, !UPT ;  /* 0x0000002604267292 */ /* 0x000fe2000f8e9605 */
[----:B------:R-:W-:Y:S01]  /*2220*/  IMAD R11, R23, UR7, R4 ;  /* 0x00000007170b7c24 */ /* 0x000fe2000f8e0204 */
[----:B------:R-:W-:Y:S01]  /*2230*/  ISETP.GE.OR P0, PT, R3, UR8, P0 ;  /* 0x0000000803007c0c */ /* 0x000fe20008706670 */
[----:B------:R-:W-:Y:S01]  /*2240*/  IMAD.MOV.U32 R153, RZ, RZ, -0x1 ;  /* 0xffffffffff997424 */ /* 0x000fe200078e00ff */
[----:B------:R-:W-:-:S02]  /*2250*/  LOP3.LUT R6, R13, 0x6, R6, 0xf8, !PT ;  /* 0x000000060d067812 */ /* 0x000fc400078ef806 */
[----:B------:R-:W-:Y:S01]  /*2260*/  IADD3 R3, -R3, UR8, R0 ;  /* 0x0000000803037c10 */ /* 0x000fe2000fffe100 */
[----:B------:R-:W-:Y:S01]  /*2270*/  IMAD.IADD R0, R12, 0x1, -R13 ;  /* 0x000000010c007824 */ /* 0x000fe200078e0a0d */
[----:B------:R-:W-:Y:S02]  /*2280*/  SHF.R.S32.HI R7, RZ, 0x1f, R6 ;  /* 0x0000001fff077819 */ /* 0x000fe40000011406 */
[----:B------:R-:W-:Y:S01]  /*2290*/  LOP3.LUT R157, R8, R157, R10, 0xfe, !PT ;  /* 0x0000009d089d7212 */ /* 0x000fe200078efe0a */
[----:B------:R-:W-:-:S04]  /*22a0*/  IMAD.WIDE.U32 R4, R23, UR6, R6 ;  /* 0x0000000617047c25 */ /* 0x000fc8000f8e0006 */
[----:B------:R-:W-:Y:S01]  /*22b0*/  IMAD.MOV.U32 R10, RZ, RZ, R4 ;  /* 0x000000ffff0a7224 */ /* 0x000fe200078e0004 */
[----:B------:R-:W-:Y:S01]  /*22c0*/  IADD3 R11, R5, R11, RZ ;  /* 0x0000000b050b7210 */ /* 0x000fe20007ffe0ff */
[----:B------:R-:W-:Y:S06]  /*22d0*/  @P0 BRA `(.L_x_32) ;  /* 0x0000008400680947 */ /* 0x000fec0003800000 */
[----:B------:R-:W0:Y:S01]  /*22e0*/  LDC.64 R4, c[0x0][0x5c8] ;  /* 0x00017200ff047b82 */ /* 0x000e220000000a00 */
[----:B-----5:R-:W-:Y:S01]  /*22f0*/  FSETP.NEU.AND P0, PT, R156, RZ, PT ;  /* 0x000000ff9c00720b */ /* 0x020fe20003f0d000 */
[----:B------:R-:W-:Y:S01]  /*2300*/  BSSY B0, `(.L_x_32) ;  /* 0x0000857000007945 */ /* 0x000fe20003800000 */
[----:B------:R-:W-:-:S04]  /*2310*/  ISETP.GT.AND P3, PT, R3, RZ, PT ;  /* 0x000000ff0300720c */ /* 0x000fc80003f64270 */
[----:B------:R-:W-:Y:S01]  /*2320*/  ISETP.GT.AND P1, PT, R0, RZ, P3 ;  /* 0x000000ff0000720c */ /* 0x000fe20001f24270 */
[-C--:B0-----:R-:W-:Y:S02]  /*2330*/  IMAD R12, R9, R4.reuse, RZ ;  /* 0x00000004090c7224 */ /* 0x081fe400078e02ff */
[----:B------:R-:W-:-:S04]  /*2340*/  IMAD.WIDE.U32 R168, R157, R4, R10 ;  /* 0x000000049da87225 */ /* 0x000fc800078e000a */
[----:B------:R-:W-:-:S04]  /*2350*/  IMAD R11, R157, R5, R12 ;  /* 0x000000059d0b7224 */ /* 0x000fc800078e020c */
[----:B------:R-:W-:Y:S01]  /*2360*/  IMAD.IADD R167, R169, 0x1, R11 ;  /* 0x00000001a9a77824 */ /* 0x000fe200078e020b */
[----:B------:R-:W-:Y:S06]  /*2370*/  @!P0 BRA `(.L_x_33) ;  /* 0x0000006000088947 */ /* 0x000fec0003800000 */
[----:B------:R-:W0:Y:S01]  /*2380*/  LDC.64 R12, c[0x0][0x5b8] ;  /* 0x00016e00ff0c7b82 */ /* 0x000e220000000a00 */
[----:B------:R-:W-:-:S07]  /*2390*/  ULDC.64 UR4, c[0x0][0x5c0] ;  /* 0x0001700000047ab9 */ /* 0x000fce0000000a00 */
[----:B------:R-:W1:Y:S08]  /*23a0*/  LDC.64 R14, c[0x0][0x5b0] ;  /* 0x00016c00ff0e7b82 */ /* 0x000e700000000a00 */
[----:B------:R-:W2:Y:S01]  /*23b0*/  LDC.64 R10, c[0x0][0x5a8] ;  /* 0x00016a00ff0a7b82 */ /* 0x000ea20000000a00 */
[----:B0-----:R-:W-:-:S04]  /*23c0*/  IMAD R20, R21, R12, RZ ;  /* 0x0000000c15147224 */ /* 0x001fc800078e02ff */
[C---:B------:R-:W-:Y:S02]  /*23d0*/  IMAD R13, R23.reuse, R13, R20 ;  /* 0x0000000d170d7224 */ /* 0x040fe400078e0214 */
[----:B------:R-:W-:-:S04]  /*23e0*/  IMAD.WIDE.U32 R20, R23, R12, R6 ;  /* 0x0000000c17147225 */ /* 0x000fc800078e0006 */
[-C--:B-1----:R-:W-:Y:S02]  /*23f0*/  IMAD R154, R9, R14.reuse, RZ ;  /* 0x0000000e099a7224 */ /* 0x082fe400078e02ff */
[----:B------:R-:W-:Y:S02]  /*2400*/  IMAD.IADD R159, R21, 0x1, R13 ;  /* 0x00000001159f7824 */ /* 0x000fe400078e020d */
[----:B------:R-:W-:Y:S02]  /*2410*/  IMAD.MOV.U32 R158, RZ, RZ, R20 ;  /* 0x000000ffff9e7224 */ /* 0x000fe400078e0014 */
[C---:B------:R-:W-:Y:S02]  /*2420*/  IMAD R169, R157.reuse, R15, R154 ;  /* 0x0000000f9da97224 */ /* 0x040fe400078e029a */
[----:B------:R-:W-:-:S04]  /*2430*/  IMAD.WIDE.U32 R160, R157, R14, R158 ;  /* 0x0000000e9da07225 */ /* 0x000fc800078e009e */
[----:B------:R-:W-:Y:S01]  /*2440*/  IMAD.IADD R154, R161, 0x1, R169 ;  /* 0x00000001a19a7824 */ /* 0x000fe200078e02a9 */
[----:B--2---:R-:W-:-:S04]  /*2450*/  LEA R162, P0, R160, R10, 0x1 ;  /* 0x0000000aa0a27211 */ /* 0x004fc800078008ff */
[----:B------:R-:W-:-:S05]  /*2460*/  LEA.HI.X R163, R160, R11, R154, 0x1, P0 ;  /* 0x0000000ba0a37211 */ /* 0x000fca00000f0c9a */
[----:B------:R-:W2:Y:S01]  /*2470*/  @P1 LDG.E.LTC128B.U16 R154, desc[UR36][R162.64] ;  /* 0x00000024a29a1981 */ /* 0x000ea2000c1e1520 */
[----:B------:R-:W-:Y:S01]  /*2480*/  IMAD.WIDE.U32 R164, R157, R14, R6 ;  /* 0x0000000e9da47225 */ /* 0x000fe200078e0006 */
[----:B------:R-:W-:Y:S01]  /*2490*/  ISETP.GT.AND P2, PT, R0, 0x1, P3 ;  /* 0x000000010000780c */ /* 0x000fe20001f44270 */
[----:B------:R-:W-:Y:S01]  /*24a0*/  BSSY B1, `(.L_x_34) ;  /* 0x0000012000017945 */ /* 0x000fe20003800000 */
[----:B------:R-:W-:Y:S01]  /*24b0*/  LEA R160, P0, R168, UR4, 0x1 ;  /* 0x00000004a8a07c11 */ /* 0x000fe2000f8008ff */
[----:B------:R-:W-:Y:S02]  /*24c0*/  IMAD.IADD R165, R169, 0x1, R165 ;  /* 0x00000001a9a57824 */ /* 0x000fe400078e02a5 */
[----:B------:R-:W-:-:S04]  /*24d0*/  IMAD.WIDE.U32 R164, R23, R12, R164 ;  /* 0x0000000c17a47225 */ /* 0x000fc800078e00a4 */
[----:B--2---:R-:W-:-:S05]  /*24e0*/  HADD2.F32 R161, -RZ, R154.H0_H0 ;  /* 0x2000009affa17230 */ /* 0x004fca0000004100 */
[----:B------:R-:W-:-:S04]  /*24f0*/  FMUL R161, R161, R156 ;  /* 0x0000009ca1a17220 */ /* 0x000fc80000400000 */
[----:B------:R-:W-:Y:S01]  /*2500*/  FFMA R161, R88, R155, R161 ;  /* 0x0000009b58a17223 */ /* 0x000fe200000000a1 */
[----:B------:R-:W-:-:S04]  /*2510*/  IMAD.IADD R88, R13, 0x1, R165 ;  /* 0x000000010d587824 */ /* 0x000fc800078e02a5 */
[----:B------:R-:W-:Y:S02]  /*2520*/  F2FP.F16.F32.PACK_AB R163, RZ, R161 ;  /* 0x000000a1ffa3723e */ /* 0x000fe400000000ff */
[----:B------:R-:W-:Y:S02]  /*2530*/  LEA.HI.X R161, R168, UR5, R167, 0x1, P0 ;  /* 0x00000005a8a17c11 */ /* 0x000fe400080f0ca7 */
[----:B------:R-:W-:Y:S02]  /*2540*/  PRMT R165, R163, 0x7610, R165 ;  /* 0x00007610a3a57816 */ /* 0x000fe400000000a5 */
[----:B------:R-:W-:-:S03]  /*2550*/  LEA R162, P0, R164, R10, 0x1 ;  /* 0x0000000aa4a27211 */ /* 0x000fc600078008ff */
[----:B------:R0:W-:Y:S01]  /*2560*/  @P1 STG.E.U16 desc[UR36][R160.64], R165 ;  /* 0x000000a5a0001986 */ /* 0x0001e2000c101524 */
[----:B------:R-:W-:Y:S02]  /*2570*/  LEA.HI.X R163, R164, R11, R88, 0x1, P0 ;  /* 0x0000000ba4a37211 */ /* 0x000fe400000f0c58 */
[C---:B------:R-:W-:Y:S02]  /*2580*/  SHF.L.U32 R164, R14.reuse, 0x3, RZ ;  /* 0x000000030ea47819 */ /* 0x040fe400000006ff */
[----:B0-----:R-:W-:Y:S01]  /*2590*/  SHF.L.U64.HI R165, R14, 0x3, R15 ;  /* 0x000000030ea57819 */ /* 0x001fe2000001020f */
[----:B------:R-:W-:Y:S06]  /*25a0*/  @!P2 BRA `(.L_x_35) ;  /* 0x000000000004a947 */ /* 0x000fec0003800000 */
[----:B------:R0:W5:Y:S02]  /*25b0*/  LDG.E.LTC128B.U16 R154, desc[UR36][R162.64+0x2] ;  /* 0x00000224a29a7981 */ /* 0x000164000c1e1520 */
.L_x_35:
[----:B------:R-:W-:Y:S05]  /*25c0*/  BSYNC B1 ;  /* 0x0000000000017941 */ /* 0x000fea0003800000 */
.L_x_34:
[----:B-----5:R-:W-:Y:S01]  /*25d0*/  HADD2.F32 R167, -RZ, R154.H0_H0 ;  /* 0x2000009affa77230 */ /* 0x020fe20000004100 */
[----:B------:R-:W-:Y:S01]  /*25e0*/  ISETP.GT.AND P0, PT, R3, 0x8, PT ;  /* 0x000000080300780c */ /* 0x000fe20003f04270 */
[----:B------:R-:W-:-:S04]  /*25f0*/  IMAD.WIDE.U32 R172, R157, R14, R164 ;  /* 0x0000000e9dac7225 */ /* 0x000fc800078e00a4 */
[----:B------:R-:W-:Y:S01]  /*2600*/  FMUL R88, R167, R156 ;  /* 0x0000009ca7587220 */ /* 0x000fe20000400000 */
[----:B------:R-:W-:Y:S01]  /*2610*/  IMAD.IADD R171, R169, 0x1, R173 ;  /* 0x00000001a9ab7824 */ /* 0x000fe200078e02ad */
[----:B------:R-:W-:Y:S02]  /*2620*/  IADD3 R167, P4, R20, R172, RZ ;  /* 0x000000ac14a77210 */ /* 0x000fe40007f9e0ff */
[----:B------:R-:W-:Y:S01]  /*2630*/  FFMA R89, R89, R155, R88 ;  /* 0x0000009b59597223 */ /* 0x000fe20000000058 */
[----:B------:R-:W-:Y:S02]  /*2640*/  ISETP.GT.AND P1, PT, R0, RZ, P0 ;  /* 0x000000ff0000720c */ /* 0x000fe40000724270 */
[----:B------:R-:W-:Y:S01]  /*2650*/  IMAD.X R168, R171, 0x1, R159, P4 ;  /* 0x00000001aba87824 */ /* 0x000fe200020e069f */
[----:B------:R-:W-:Y:S02]  /*2660*/  LEA R88, P4, R167, R10, 0x1 ;  /* 0x0000000aa7587211 */ /* 0x000fe400078808ff */
[----:B------:R-:W-:-:S02]  /*2670*/  F2FP.F16.F32.PACK_AB R169, RZ, R89 ;  /* 0x00000059ffa9723e */ /* 0x000fc400000000ff */
[--C-:B------:R-:W-:Y:S02]  /*2680*/  LEA.HI.X R89, R167, R11, R168.reuse, 0x1, P4 ;  /* 0x0000000ba7597211 */ /* 0x100fe400020f0ca8 */
[----:B------:R-:W-:-:S05]  /*2690*/  PRMT R168, R169, 0x7610, R168 ;  /* 0x00007610a9a87816 */ /* 0x000fca00000000a8 */
[----:B------:R1:W-:Y:S04]  /*26a0*/  @P2 STG.E.U16 desc[UR36][R160.64+0x2], R168 ;  /* 0x000002a8a0002986 */ /* 0x0003e8000c101524 */
[----:B------:R2:W3:Y:S01]  /*26b0*/  @P1 LDG.E.LTC128B.U16 R154, desc[UR36][R88.64] ;  /* 0x00000024589a1981 */ /* 0x0004e2000c1e1520 */
[----:B------:R-:W-:Y:S01]  /*26c0*/  IMAD.SHL.U32 R167, R4, 0x10, RZ ;  /* 0x0000001004a77824 */ /* 0x000fe200078e00ff */
[----:B------:R-:W-:Y:S01]  /*26d0*/  IADD3 R172, P2, R6, R172, RZ ;  /* 0x000000ac06ac7210 */ /* 0x000fe20007f5e0ff */
[----:B------:R-:W-:Y:S03]  /*26e0*/  BSSY B1, `(.L_x_36) ;  /* 0x0000011000017945 */ /* 0x000fe60003800000 */
[----:B------:R-:W-:Y:S01]  /*26f0*/  IADD3 R170, P4, R167, R160, RZ ;  /* 0x000000a0a7aa7210 */ /* 0x000fe20007f9e0ff */
[----:B------:R-:W-:Y:S01]  /*2700*/  IMAD.X R173, R7, 0x1, R171, P2 ;  /* 0x0000000107ad7824 */ /* 0x000fe200010e06ab */
[----:B------:R-:W-:Y:S01]  /*2710*/  ISETP.GT.AND P2, PT, R0, 0x1, P0 ;  /* 0x000000010000780c */ /* 0x000fe20000744270 */
[----:B------:R-:W-:-:S04]  /*2720*/  IMAD.WIDE.U32 R172, R23, R12, R172 ;  /* 0x0000000c17ac7225 */ /* 0x000fc800078e00ac */
[----:B-1----:R-:W-:Y:S01]  /*2730*/  IMAD.IADD R168, R13, 0x1, R173 ;  /* 0x000000010da87824 */ /* 0x002fe200078e02ad */
[----:B--2---:R-:W-:-:S04]  /*2740*/  LEA R88, P5, R172, R10, 0x1 ;  /* 0x0000000aac587211 */ /* 0x004fc800078a08ff */
[----:B------:R-:W-:Y:S01]  /*2750*/  LEA.HI.X R89, R172, R11, R168, 0x1, P5 ;  /* 0x0000000bac597211 */ /* 0x000fe200028f0ca8 */
[----:B---3--:R-:W-:-:S05]  /*2760*/  HADD2.F32 R169, -RZ, R154.H0_H0 ;  /* 0x2000009affa97230 */ /* 0x008fca0000004100 */
[----:B------:R-:W-:-:S04]  /*2770*/  FMUL R169, R169, R156 ;  /* 0x0000009ca9a97220 */ /* 0x000fc80000400000 */
[----:B------:R-:W-:Y:S01]  /*2780*/  FFMA R90, R90, R155, R169 ;  /* 0x0000009b5a5a7223 */ /* 0x000fe200000000a9 */
[----:B------:R-:W-:-:S04]  /*2790*/  SHF.L.U64.HI R169, R4, 0x4, R5 ;  /* 0x0000000404a97819 */ /* 0x000fc80000010205 */
[----:B------:R-:W-:Y:S01]  /*27a0*/  F2FP.F16.F32.PACK_AB R90, RZ, R90 ;  /* 0x0000005aff5a723e */ /* 0x000fe200000000ff */
[----:B------:R-:W-:-:S05]  /*27b0*/  IMAD.X R171, R169, 0x1, R161, P4 ;  /* 0x00000001a9ab7824 */ /* 0x000fca00020e06a1 */
[----:B------:R1:W-:Y:S01]  /*27c0*/  @P1 STG.E.U16 desc[UR36][R170.64], R90 ;  /* 0x0000005aaa001986 */ /* 0x0003e2000c101524 */
[----:B------:R-:W-:Y:S05]  /*27d0*/  @!P2 BRA `(.L_x_37) ;  /* 0x000000000004a947 */ /* 0x000fea0003800000 */
[----:B------:R2:W5:Y:S02]  /*27e0*/  LDG.E.LTC128B.U16 R154, desc[UR36][R88.64+0x2] ;  /* 0x00000224589a7981 */ /* 0x000564000c1e1520 */
.L_x_37:
[----:B------:R-:W-:Y:S05]  /*27f0*/  BSYNC B1 ;  /* 0x0000000000017941 */ /* 0x000fea0003800000 */
.L_x_36:
[----:B-----5:R-:W-:Y:S01]  /*2800*/  HADD2.F32 R173, -RZ, R154.H0_H0 ;  /* 0x2000009affad7230 */ /* 0x020fe20000004100 */
[----:B------:R-:W-:Y:S01]  /*2810*/  ISETP.GT.AND P1, PT, R0, 0x8, P3 ;  /* 0x000000080000780c */ /* 0x000fe20001f24270 */
[----:B------:R-:W-:Y:S03]  /*2820*/  BSSY B1, `(.L_x_38) ;  /* 0x000000a000017945 */ /* 0x000fe60003800000 */
[----:B-1----:R-:W-:-:S04]  /*2830*/  FMUL R90, R173, R156 ;  /* 0x0000009cad5a7220 */ /* 0x002fc80000400000 */
[----:B------:R-:W-:Y:S01]  /*2840*/  FFMA R90, R91, R155, R90 ;  /* 0x0000009b5b5a7223 */ /* 0x000fe2000000005a */
[----:B------:R-:W-:-:S04]  /*2850*/  @P2 IMAD.MOV.U32 R91, RZ, RZ, R171 ;  /* 0x000000ffff5b2224 */ /* 0x000fc800078e00ab */
[----:B------:R-:W-:-:S04]  /*2860*/  F2FP.F16.F32.PACK_AB R90, RZ, R90 ;  /* 0x0000005aff5a723e */ /* 0x000fc800000000ff */
[----:B------:R-:W-:Y:S01]  /*2870*/  PRMT R168, R90, 0x7610, R168 ;  /* 0x000076105aa87816 */ /* 0x000fe200000000a8 */
[----:B------:R-:W-:-:S05]  /*2880*/  @P2 IMAD.MOV.U32 R90, RZ, RZ, R170 ;  /* 0x000000ffff5a2224 */ /* 0x000fca00078e00aa */
[----:B------:R1:W-:Y:S01]  /*2890*/  @P2 STG.E.U16 desc[UR36][R90.64+0x2], R168 ;  /* 0x000002a85a002986 */ /* 0x0003e2000c101524 */
[----:B------:R-:W-:Y:S05]  /*28a0*/  @!P1 BRA `(.L_x_39) ;  /* 0x0000000000049947 */ /* 0x000fea0003800000 */
[----:B------:R3:W5:Y:S02]  /*28b0*/  LDG.E.LTC128B.U16 R154, desc[UR36][R162.64+0x10] ;  /* 0x00001024a29a7981 */ /* 0x000764000c1e1520 */
.L_x_39:
[----:B------:R-:W-:Y:S05]  /*28c0*/  BSYNC B1 ;  /* 0x0000000000017941 */ /* 0x000fea0003800000 */
.L_x_38:
[----:B-1---5:R-:W-:Y:S01]  /*28d0*/  HADD2.F32 R91, -RZ, R154.H0_H0 ;  /* 0x2000009aff5b7230 */ /* 0x022fe20000004100 */
[----:B------:R-:W-:Y:S01]  /*28e0*/  ISETP.GT.AND P2, PT, R0, 0x9, P3 ;  /* 0x000000090000780c */ /* 0x000fe20001f44270 */
[----:B------:R-:W-:Y:S01]  /*28f0*/  @P1 IMAD.MOV.U32 R90, RZ, RZ, R160 ;  /* 0x000000ffff5a1224 */ /* 0x000fe200078e00a0 */
[----:B------:R-:W-:Y:S02]  /*2900*/  BSSY B1, `(.L_x_40) ;  /* 0x0000009000017945 */ /* 0x000fe40003800000 */
[----:B------:R-:W-:-:S04]  /*2910*/  FMUL R91, R91, R156 ;  /* 0x0000009c5b5b7220 */ /* 0x000fc80000400000 */
[----:B------:R-:W-:-:S05]  /*2920*/  FFMA R91, R92, R155, R91 ;  /* 0x0000009b5c5b7223 */ /* 0x000fca000000005b */
[----:B------:R-:W-:-:S04]  /*2930*/  F2FP.F16.F32.PACK_AB R91, RZ, R91 ;  /* 0x0000005bff5b723e */ /* 0x000fc800000000ff */
[----:B------:R-:W-:Y:S02]  /*2940*/  PRMT R92, R91, 0x7610, R92 ;  /* 0x000076105b5c7816 */ /* 0x000fe4000000005c */
[----:B------:R-:W-:-:S05]  /*2950*/  @P1 MOV R91, R161 ;  /* 0x000000a1005b1202 */ /* 0x000fca0000000f00 */
[----:B------:R1:W-:Y:S01]  /*2960*/  @P1 STG.E.U16 desc[UR36][R90.64+0x10], R92 ;  /* 0x0000105c5a001986 */ /* 0x0003e2000c101524 */
[----:B------:R-:W-:Y:S05]  /*2970*/  @!P2 BRA `(.L_x_41) ;  /* 0x000000000004a947 */ /* 0x000fea0003800000 */
[----:B------:R4:W5:Y:S02]  /*2980*/  LDG.E.LTC128B.U16 R154, desc[UR36][R162.64+0x12] ;  /* 0x00001224a29a7981 */ /* 0x000964000c1e1520 */
.L_x_41:
[----:B------:R-:W-:Y:S05]  /*2990*/  BSYNC B1 ;  /* 0x0000000000017941 */ /* 0x000fea0003800000 */
.L_x_40:
[----:B-1---5:R-:W-:Y:S01]  /*29a0*/  HADD2.F32 R91, -RZ, R154.H0_H0 ;  /* 0x2000009aff5b7230 */ /* 0x022fe20000004100 */
[----:B------:R-:W-:Y:S01]  /*29b0*/  ISETP.GT.AND P1, PT, R0, 0x8, P0 ;  /* 0x000000080000780c */ /* 0x000fe20000724270 */
[----:B------:R-:W-:Y:S03]  /*29c0*/  BSSY B1, `(.L_x_42) ;  /* 0x000000a000017945 */ /* 0x000fe60003800000 */
[----:B------:R-:W-:Y:S01]  /*29d0*/  FMUL R90, R91, R156 ;  /* 0x0000009c5b5a7220 */ /* 0x000fe20000400000 */
[----:B------:R-:W-:-:S03]  /*29e0*/  @P2 IMAD.MOV.U32 R91, RZ, RZ, R161 ;  /* 0x000000ffff5b2224 */ /* 0x000fc600078e00a1 */
[----:B------:R-:W-:-:S05]  /*29f0*/  FFMA R90, R93, R155, R90 ;  /* 0x0000009b5d5a7223 */ /* 0x000fca000000005a */
[----:B------:R-:W-:-:S04]  /*2a00*/  F2FP.F16.F32.PACK_AB R90, RZ, R90 ;  /* 0x0000005aff5a723e */ /* 0x000fc800000000ff */
[----:B------:R-:W-:Y:S01]  /*2a10*/  PRMT R92, R90, 0x7610, R92 ;  /* 0x000076105a5c7816 */ /* 0x000fe2000000005c */
[----:B------:R-:W-:-:S05]  /*2a20*/  @P2 IMAD.MOV.U32 R90, RZ, RZ, R160 ;  /* 0x000000ffff5a2224 */ /* 0x000fca00078e00a0 */
[----:B------:R1:W-:Y:S01]  /*2a30*/  @P2 STG.E.U16 desc[UR36][R90.64+0x12], R92 ;  /* 0x0000125c5a002986 */ /* 0x0003e2000c101524 */
[----:B------:R-:W-:Y:S05]  /*2a40*/  @!P1 BRA `(.L_x_43) ;  /* 0x0000000000049947 */ /* 0x000fea0003800000 */
[----:B------:R0:W5:Y:S02]  /*2a50*/  LDG.E.LTC128B.U16 R154, desc[UR36][R88.64+0x10] ;  /* 0x00001024589a7981 */ /* 0x000164000c1e1520 */
.L_x_43:
[----:B------:R-:W-:Y:S05]  /*2a60*/  BSYNC B1 ;  /* 0x0000000000017941 */ /* 0x000fea0003800000 */
.L_x_42:
[----:B-1---5:R-:W-:Y:S01]  /*2a70*/  HADD2.F32 R91, -RZ, R154.H0_H0 ;  /* 0x2000009aff5b7230 */ /* 0x022fe20000004100 */
[----:B------:R-:W-:Y:S01]  /*2a80*/  ISETP.GT.AND P2, PT, R0, 0x9, P0 ;  /* 0x000000090000780c */ /* 0x000fe20000744270 */
[----:B------:R-:W-:Y:S01]  /*2a90*/  @P1 IMAD.MOV.U32 R90, RZ, RZ, R170 ;  /* 0x000000ffff5a1224 */ /* 0x000fe200078e00aa */
[----:B------:R-:W-:Y:S02]  /*2aa0*/  BSSY B1, `(.L_x_44) ;  /* 0x0000009000017945 */ /* 0x000fe40003800000 */
[----:B------:R-:W-:-:S04]  /*2ab0*/  FMUL R91, R91, R156 ;  /* 0x0000009c5b5b7220 */ /* 0x000fc80000400000 */
[----:B------:R-:W-:-:S05]  /*2ac0*/  FFMA R91, R94, R155, R91 ;  /* 0x0000009b5e5b7223 */ /* 0x000fca000000005b */
[----:B------:R-:W-:-:S04]  /*2ad0*/  F2FP.F16.F32.PACK_AB R91, RZ, R91 ;  /* 0x0000005bff5b723e */ /* 0x000fc800000000ff */
[----:B------:R-:W-:Y:S01]  /*2ae0*/  PRMT R92, R91, 0x7610, R92 ;  /* 0x000076105b5c7816 */ /* 0x000fe2000000005c */
[----:B------:R-:W-:-:S05]  /*2af0*/  @P1 IMAD.MOV.U32 R91, RZ, RZ, R171 ;  /* 0x000000ffff5b1224 */ /* 0x000fca00078e00ab */
[----:B------:R1:W-:Y:S01]  /*2b00*/  @P1 STG.E.U16 desc[UR36][R90.64+0x10], R92 ;  /* 0x0000105c5a001986 */ /* 0x0003e2000c101524 */
[----:B------:R-:W-:Y:S05]  /*2b10*/  @!P2 BRA `(.L_x_45) ;  /* 0x000000000004a947 */ /* 0x000fea0003800000 */
[----:B------:R0:W5:Y:S02]  /*2b20*/  LDG.E.LTC128B.U16 R154, desc[UR36][R88.64+0x12] ;  /* 0x00001224589a7981 */ /* 0x000164000c1e1520 */
.L_x_45:
[----:B------:R-:W-:Y:S05]  /*2b30*/  BSYNC B1 ;  /* 0x0000000000017941 */ /* 0x000fea0003800000 */
.L_x_44:
        /* <DEDUP_REMOVED lines=12> */
.L_x_47:
[----:B------:R-:W-:Y:S05]  /*2c00*/  BSYNC B1 ;  /* 0x0000000000017941 */ /* 0x000fea0003800000 */
.L_x_46:
        /* <DEDUP_REMOVED lines=12> */
.L_x_49:
[----:B------:R-:W-:Y:S05]  /*2cd0*/  BSYNC B1 ;  /* 0x0000000000017941 */ /* 0x000fea0003800000 */
.L_x_48:
[----:B-1---5:R-:W-:Y:S01]  /*2ce0*/  HADD2.F32 R91, -RZ, R154.H0_H0 ;  /* 0x2000009aff5b7230 */ /* 0x022fe20000004100 */
[----:B------:R-:W-:Y:S01]  /*2cf0*/  ISETP.GT.AND P1, PT, R0, 0x10, P0 ;  /* 0x000000100000780c */ /* 0x000fe20000724270 */
[----:B------:R-:W-:Y:S03]  /*2d00*/  BSSY B1, `(.L_x_50) ;  /* 0x000000a000017945 */ /* 0x000fe60003800000 */
[----:B------:R-:W-:Y:S01]  /*2d10*/  FMUL R90, R91, R156 ;  /* 0x0000009c5b5a7220 */ /* 0x000fe20000400000 */
[----:B------:R-:W-:-:S03]  /*2d20*/  @P2 MOV R91, R161 ;  /* 0x000000a1005b2202 */ /* 0x000fc60000000f00 */
[----:B------:R-:W-:-:S05]  /*2d30*/  FFMA R90, R97, R155, R90 ;  /* 0x0000009b615a7223 */ /* 0x000fca000000005a */
[----:B------:R-:W-:-:S04]  /*2d40*/  F2FP.F16.F32.PACK_AB R90, RZ, R90 ;  /* 0x0000005aff5a723e */ /* 0x000fc800000000ff */
[----:B------:R-:W-:Y:S01]  /*2d50*/  PRMT R92, R90, 0x7610, R92 ;  /* 0x000076105a5c7816 */ /* 0x000fe2000000005c */
[----:B------:R-:W-:-:S05]  /*2d60*/  @P2 IMAD.MOV.U32 R90, RZ, RZ, R160 ;  /* 0x000000ffff5a2224 */ /* 0x000fca00078e00a0 */
[----:B------:R1:W-:Y:S01]  /*2d70*/  @P2 STG.E.U16 desc[UR36][R90.64+0x22], R92 ;  /* 0x0000225c5a002986 */ /* 0x0003e2000c101524 */
[----:B------:R-:W-:Y:S05]  /*2d80*/  @!P1 BRA `(.L_x_51) ;  /* 0x0000000000049947 */ /* 0x000fea0003800000 */
[----:B------:R0:W5:Y:S02]  /*2d90*/  LDG.E.LTC128B.U16 R154, desc[UR36][R88.64+0x20] ;  /* 0x00002024589a7981 */ /* 0x000164000c1e1520 */
.L_x_51:
[----:B------:R-:W-:Y:S05]  /*2da0*/  BSYNC B1 ;  /* 0x0000000000017941 */ /* 0x000fea0003800000 */
.L_x_50:
        /* <DEDUP_REMOVED lines=12> */
.L_x_53:
[----:B------:R-:W-:Y:S05]  /*2e70*/  BSYNC B1 ;  /* 0x0000000000017941 */ /* 0x000fea0003800000 */
.L_x_52:
        /* <DEDUP_REMOVED lines=12> */
.L_x_55:
[----:B------:R-:W-:Y:S05]  /*2f40*/  BSYNC B1 ;  /* 0x0000000000017941 */ /* 0x000fea0003800000 */
.L_x_54:
        /* <DEDUP_REMOVED lines=12> */
.L_x_57:
[----:B------:R-:W-:Y:S05]  /*3010*/  BSYNC B1 ;  /* 0x0000000000017941 */ /* 0x000fea0003800000 */
.L_x_56:
        /* <DEDUP_REMOVED lines=12> */
.L_x_59:
[----:B------:R-:W-:Y:S05]  /*30e0*/  BSYNC B1 ;  /* 0x0000000000017941 */ /* 0x000fea0003800000 */
.L_x_58:
        /* <DEDUP_REMOVED lines=12> */
.L_x_61:
[----:B------:R-:W-:Y:S05]  /*31b0*/  BSYNC B1 ;  /* 0x0000000000017941 */ /* 0x000fea0003800000 */
.L_x_60:
        /* <DEDUP_REMOVED lines=12> */
.L_x_63:
[----:B------:R-:W-:Y:S05]  /*3280*/  BSYNC B1 ;  /* 0x0000000000017941 */ /* 0x000fea0003800000 */
.L_x_62:
        /* <DEDUP_REMOVED lines=12> */
.L_x_65:
[----:B------:R-:W-:Y:S05]  /*3350*/  BSYNC B1 ;  /* 0x0000000000017941 */ /* 0x000fea0003800000 */
.L_x_64:
        /* <DEDUP_REMOVED lines=12> */
.L_x_67:
[----:B------:R-:W-:Y:S05]  /*3420*/  BSYNC B1 ;  /* 0x0000000000017941 */ /* 0x000fea0003800000 */
.L_x_66:
        /* <DEDUP_REMOVED lines=12> */
.L_x_69:
[----:B------:R-:W-:Y:S05]  /*34f0*/  BSYNC B1 ;  /* 0x0000000000017941 */ /* 0x000fea0003800000 */
.L_x_68:
        /* <DEDUP_REMOVED lines=12> */
.L_x_71:
[----:B------:R-:W-:Y:S05]  /*35c0*/  BSYNC B1 ;  /* 0x0000000000017941 */ /* 0x000fea0003800000 */
.L_x_70:
        /* <DEDUP_REMOVED lines=12> */
.L_x_73:
[----:B------:R-:W-:Y:S05]  /*3690*/  BSYNC B1 ;  /* 0x0000000000017941 */ /* 0x000fea0003800000 */
.L_x_72:
        /* <DEDUP_REMOVED lines=12> */
.L_x_75:
[----:B------:R-:W-:Y:S05]  /*3760*/  BSYNC B1 ;  /* 0x0000000000017941 */ /* 0x000fea0003800000 */
.L_x_74:
        /* <DEDUP_REMOVED lines=12> */
.L_x_77:
[----:B------:R-:W-:Y:S05]  /*3830*/  BSYNC B1 ;  /* 0x0000000000017941 */ /* 0x000fea0003800000 */
.L_x_76:
        /* <DEDUP_REMOVED lines=12> */
.L_x_79:
[----:B------:R-:W-:Y:S05]  /*3900*/  BSYNC B1 ;  /* 0x0000000000017941 */ /* 0x000fea0003800000 */
.L_x_78:
        /* <DEDUP_REMOVED lines=12> */
.L_x_81:
[----:B------:R-:W-:Y:S05]  /*39d0*/  BSYNC B1 ;  /* 0x0000000000017941 */ /* 0x000fea0003800000 */
.L_x_80:
        /* <DEDUP_REMOVED lines=12> */
.L_x_83:
[----:B------:R-:W-:Y:S05]  /*3aa0*/  BSYNC B1 ;  /* 0x0000000000017941 */ /* 0x000fea0003800000 */
.L_x_82:
        /* <DEDUP_REMOVED lines=12> */
.L_x_85:
[----:B------:R-:W-:Y:S05]  /*3b70*/  BSYNC B1 ;  /* 0x0000000000017941 */ /* 0x000fea0003800000 */
.L_x_84:
        /* <DEDUP_REMOVED lines=12> */
.L_x_87:
[----:B------:R-:W-:Y:S05]  /*3c40*/  BSYNC B1 ;  /* 0x0000000000017941 */ /* 0x000fea0003800000 */
.L_x_86:
        /* <DEDUP_REMOVED lines=12> */
.L_x_89:
[----:B------:R-:W-:Y:S05]  /*3d10*/  BSYNC B1 ;  /* 0x0000000000017941 */ /* 0x000fea0003800000 */
.L_x_88:
        /* <DEDUP_REMOVED lines=12> */
.L_x_91:
[----:B------:R-:W-:Y:S05]  /*3de0*/  BSYNC B1 ;  /* 0x0000000000017941 */ /* 0x000fea0003800000 */
.L_x_90:
        /* <DEDUP_REMOVED lines=12> */
.L_x_93:
[----:B------:R-:W-:Y:S05]  /*3eb0*/  BSYNC B1 ;  /* 0x0000000000017941 */ /* 0x000fea0003800000 */
.L_x_92:
        /* <DEDUP_REMOVED lines=12> */
.L_x_95:
[----:B------:R-:W-:Y:S05]  /*3f80*/  BSYNC B1 ;  /* 0x0000000000017941 */ /* 0x000fea0003800000 */
.L_x_94:
        /* <DEDUP_REMOVED lines=12> */
.L_x_97:
[----:B------:R-:W-:Y:S05]  /*4050*/  BSYNC B1 ;  /* 0x0000000000017941 */ /* 0x000fea0003800000 */
.L_x_96:
        /* <DEDUP_REMOVED lines=12> */
.L_x_99:
[----:B------:R-:W-:Y:S05]  /*4120*/  BSYNC B1 ;  /* 0x0000000000017941 */ /* 0x000fea0003800000 */
.L_x_98:
        /* <DEDUP_REMOVED lines=12> */
.L_x_101:
[----:B------:R-:W-:Y:S05]  /*41f0*/  BSYNC B1 ;  /* 0x0000000000017941 */ /* 0x000fea0003800000 */
.L_x_100:
        /* <DEDUP_REMOVED lines=12> */
.L_x_103:
[----:B------:R-:W-:Y:S05]  /*42c0*/  BSYNC B1 ;  /* 0x0000000000017941 */ /* 0x000fea0003800000 */
.L_x_102:
        /* <DEDUP_REMOVED lines=12> */
.L_x_105:
[----:B------:R-:W-:Y:S05]  /*4390*/  BSYNC B1 ;  /* 0x0000000000017941 */ /* 0x000fea0003800000 */
.L_x_104:
        /* <DEDUP_REMOVED lines=12> */
.L_x_107:
[----:B------:R-:W-:Y:S05]  /*4460*/  BSYNC B1 ;  /* 0x0000000000017941 */ /* 0x000fea0003800000 */
.L_x_106:
        /* <DEDUP_REMOVED lines=12> */
.L_x_109:
[----:B------:R-:W-:Y:S05]  /*4530*/  BSYNC B1 ;  /* 0x0000000000017941 */ /* 0x000fea0003800000 */
.L_x_108:
        /* <DEDUP_REMOVED lines=12> */
.L_x_111:
[----:B------:R-:W-:Y:S05]  /*4600*/  BSYNC B1 ;  /* 0x0000000000017941 */ /* 0x000fea0003800000 */
.L_x_110:
        /* <DEDUP_REMOVED lines=12> */
.L_x_113:
[----:B------:R-:W-:Y:S05]  /*46d0*/  BSYNC B1 ;  /* 0x0000000000017941 */ /* 0x000fea0003800000 */
.L_x_112:
        /* <DEDUP_REMOVED lines=12> */
.L_x_115:
[----:B------:R-:W-:Y:S05]  /*47a0*/  BSYNC B1 ;  /* 0x0000000000017941 */ /* 0x000fea0003800000 */
.L_x_114:
        /* <DEDUP_REMOVED lines=12> */
.L_x_117:
[----:B------:R-:W-:Y:S05]  /*4870*/  BSYNC B1 ;  /* 0x0000000000017941 */ /* 0x000fea0003800000 */
.L_x_116:
        /* <DEDUP_REMOVED lines=12> */
.L_x_119:
[----:B------:R-:W-:Y:S05]  /*4940*/  BSYNC B1 ;  /* 0x0000000000017941 */ /* 0x000fea0003800000 */
.L_x_118:
        /* <DEDUP_REMOVED lines=12> */
.L_x_121:
[----:B------:R-:W-:Y:S05]  /*4a10*/  BSYNC B1 ;  /* 0x0000000000017941 */ /* 0x000fea0003800000 */
.L_x_120:
        /* <DEDUP_REMOVED lines=12> */
.L_x_123:
[----:B------:R-:W-:Y:S05]  /*4ae0*/  BSYNC B1 ;  /* 0x0000000000017941 */ /* 0x000fea0003800000 */
.L_x_122:
        /* <DEDUP_REMOVED lines=12> */
.L_x_125:
[----:B------:R-:W-:Y:S05]  /*4bb0*/  BSYNC B1 ;  /* 0x0000000000017941 */ /* 0x000fea0003800000 */
.L_x_124:
        /* <DEDUP_REMOVED lines=12> */
.L_x_127:
[----:B------:R-:W-:Y:S05]  /*4c80*/  BSYNC B1 ;  /* 0x0000000000017941 */ /* 0x000fea0003800000 */
.L_x_126:
        /* <DEDUP_REMOVED lines=12> */
.L_x_129:
[----:B------:R-:W-:Y:S05]  /*4d50*/  BSYNC B1 ;  /* 0x0000000000017941 */ /* 0x000fea0003800000 */
.L_x_128:
        /* <DEDUP_REMOVED lines=12> */
.L_x_131:
[----:B------:R-:W-:Y:S05]  /*4e20*/  BSYNC B1 ;  /* 0x0000000000017941 */ /* 0x000fea0003800000 */
.L_x_130:
        /* <DEDUP_REMOVED lines=12> */
.L_x_133:
[----:B------:R-:W-:Y:S05]  /*4ef0*/  BSYNC B1 ;  /* 0x0000000000017941 */ /* 0x000fea0003800000 */
.L_x_132:
        /* <DEDUP_REMOVED lines=12> */
.L_x_135:
[----:B------:R-:W-:Y:S05]  /*4fc0*/  BSYNC B1 ;  /* 0x0000000000017941 */ /* 0x000fea0003800000 */
.L_x_134:
        /* <DEDUP_REMOVED lines=12> */
.L_x_137:
[----:B------:R-:W-:Y:S05]  /*5090*/  BSYNC B1 ;  /* 0x0000000000017941 */ /* 0x000fea0003800000 */
.L_x_136:
        /* <DEDUP_REMOVED lines=12> */
.L_x_139:
[----:B------:R-:W-:Y:S05]  /*5160*/  BSYNC B1 ;  /* 0x0000000000017941 */ /* 0x000fea0003800000 */
.L_x_138:
        /* <DEDUP_REMOVED lines=12> */
.L_x_141:
[----:B------:R-:W-:Y:S05]  /*5230*/  BSYNC B1 ;  /* 0x0000000000017941 */ /* 0x000fea0003800000 */
.L_x_140:
        /* <DEDUP_REMOVED lines=12> */
.L_x_143:
[----:B------:R-:W-:Y:S05]  /*5300*/  BSYNC B1 ;  /* 0x0000000000017941 */ /* 0x000fea0003800000 */
.L_x_142:
        /* <DEDUP_REMOVED lines=12> */
.L_x_145:
[----:B------:R-:W-:Y:S05]  /*53d0*/  BSYNC B1 ;  /* 0x0000000000017941 */ /* 0x000fea0003800000 */
.L_x_144:
        /* <DEDUP_REMOVED lines=12> */
.L_x_147:
[----:B------:R-:W-:Y:S05]  /*54a0*/  BSYNC B1 ;  /* 0x0000000000017941 */ /* 0x000fea0003800000 */
.L_x_146:
        /* <DEDUP_REMOVED lines=12> */
.L_x_149:
[----:B------:R-:W-:Y:S05]  /*5570*/  BSYNC B1 ;  /* 0x0000000000017941 */ /* 0x000fea0003800000 */
.L_x_148:
        /* <DEDUP_REMOVED lines=12> */
.L_x_151:
[----:B------:R-:W-:Y:S05]  /*5640*/  BSYNC B1 ;  /* 0x0000000000017941 */ /* 0x000fea0003800000 */
.L_x_150:
        /* <DEDUP_REMOVED lines=12> */
.L_x_153:
[----:B------:R-:W-:Y:S05]  /*5710*/  BSYNC B1 ;  /* 0x0000000000017941 */ /* 0x000fea0003800000 */
.L_x_152:
        /* <DEDUP_REMOVED lines=12> */
.L_x_155:
[----:B------:R-:W-:Y:S05]  /*57e0*/  BSYNC B1 ;  /* 0x0000000000017941 */ /* 0x000fea0003800000 */
.L_x_154:
[----:B-1---5:R-:W-:Y:S01]  /*57f0*/  HADD2.F32 R91, -RZ, R154.H0_H0 ;  /* 0x2000009aff5b7230 */ /* 0x022fe20000004100 */
[----:B------:R-:W-:Y:S01]  /*5800*/  ISETP.GT.AND P1, PT, R0, 0x79, P0 ;  /* 0x000000790000780c */ /* 0x000fe20000724270 */
[----:B------:R-:W-:Y:S01]  /*5810*/  @P2 IMAD.MOV.U32 R8, RZ, RZ, R170 ;  /* 0x000000ffff082224 */ /* 0x000fe200078e00aa */
[----:B------:R-:W-:Y:S01]  /*5820*/  IADD3 R157, P0, R157, 0x80, RZ ;  /* 0x000000809d9d7810 */ /* 0x000fe20007f1e0ff */
[----:B------:R-:W-:Y:S01]  /*5830*/  BSSY B1, `(.L_x_156) ;  /* 0x000000a000017945 */ /* 0x000fe20003800000 */
[----:B------:R-:W-:-:S04]  /*5840*/  FMUL R91, R91, R156 ;  /* 0x0000009c5b5b7220 */ /* 0x000fc80000400000 */
[----:B------:R-:W-:-:S05]  /*5850*/  FFMA R91, R150, R155, R91 ;  /* 0x0000009b965b7223 */ /* 0x000fca000000005b */
[----:B------:R-:W-:-:S04]  /*5860*/  F2FP.F16.F32.PACK_AB R91, RZ, R91 ;  /* 0x0000005bff5b723e */ /* 0x000fc800000000ff */
[----:B------:R-:W-:Y:S01]  /*5870*/  PRMT R90, R91, 0x7610, R90 ;  /* 0x000076105b5a7816 */ /* 0x000fe2000000005a */
[----:B------:R-:W-:Y:S02]  /*5880*/  IMAD.X R91, RZ, RZ, R9, P0 ;  /* 0x000000ffff5b7224 */ /* 0x000fe400000e0609 */
[----:B------:R-:W-:-:S05]  /*5890*/  @P2 IMAD.MOV.U32 R9, RZ, RZ, R171 ;  /* 0x000000ffff092224 */ /* 0x000fca00078e00ab */
[----:B------:R1:W-:Y:S01]  /*58a0*/  @P2 STG.E.U16 desc[UR36][R8.64+0xf0], R90 ;  /* 0x0000f05a08002986 */ /* 0x0003e2000c101524 */
[----:B------:R-:W-:Y:S05]  /*58b0*/  @!P1 BRA `(.L_x_157) ;  /* 0x0000000000049947 */ /* 0x000fea0003800000 */
[----:B------:R0:W5:Y:S02]  /*58c0*/  LDG.E.LTC128B.U16 R154, desc[UR36][R88.64+0xf2] ;  /* 0x0000f224589a7981 */ /* 0x000164000c1e1520 */
.L_x_157:
[----:B------:R-:W-:Y:S05]  /*58d0*/  BSYNC B1 ;  /* 0x0000000000017941 */ /* 0x000fea0003800000 */
.L_x_156:
[----:B-1---5:R-:W-:Y:S01]  /*58e0*/  HADD2.F32 R9, -RZ, R154.H0_H0 ;  /* 0x2000009aff097230 */ /* 0x022fe20000004100 */
[----:B------:R-:W-:Y:S01]  /*58f0*/  ISETP.GT.AND P0, PT, R3, 0x80, PT ;  /* 0x000000800300780c */ /* 0x000fe20003f04270 */
[----:B------:R-:W-:-:S03]  /*5900*/  IMAD R8, R91, R14, RZ ;  /* 0x0000000e5b087224 */ /* 0x000fc600078e02ff */
[----:B0-2---:R-:W-:Y:S01]  /*5910*/  FMUL R88, R9, R156 ;  /* 0x0000009c09587220 */ /* 0x005fe20000400000 */
[C---:B------:R-:W-:Y:S01]  /*5920*/  IMAD R97, R157.reuse, R15, R8 ;  /* 0x0000000f9d617224 */ /* 0x040fe200078e0208 */
[----:B------:R-:W-:Y:S01]  /*5930*/  ISETP.GT.AND P3, PT, R0, RZ, P0 ;  /* 0x000000ff0000720c */ /* 0x000fe20000764270 */
[----:B------:R-:W-:-:S04]  /*5940*/  IMAD.WIDE.U32 R8, R157, R14, R158 ;  /* 0x0000000e9d087225 */ /* 0x000fc800078e009e */
[----:B------:R-:W-:Y:S01]  /*5950*/  FFMA R151, R151, R155, R88 ;  /* 0x0000009b97977223 */ /* 0x000fe20000000058 */
[----:B------:R-:W-:Y:S01]  /*5960*/  IMAD.IADD R9, R9, 0x1, R97 ;  /* 0x0000000109097824 */ /* 0x000fe200078e0261 */
[----:B------:R-:W-:-:S03]  /*5970*/  LEA R88, P2, R8, R10, 0x1 ;  /* 0x0000000a08587211 */ /* 0x000fc600078408ff */
[----:B------:R-:W-:Y:S02]  /*5980*/  F2FP.F16.F32.PACK_AB R151, RZ, R151 ;  /* 0x00000097ff97723e */ /* 0x000fe400000000ff */
[----:B------:R-:W-:-:S03]  /*5990*/  LEA.HI.X R89, R8, R11, R9, 0x1, P2 ;  /* 0x0000000b08597211 */ /* 0x000fc600010f0c09 */
[----:B------:R0:W-:Y:S04]  /*59a0*/  @P1 STG.E.U16 desc[UR36][R170.64+0xf2], R151 ;  /* 0x0000f297aa001986 */ /* 0x0001e8000c101524 */
[----:B------:R-:W2:Y:S01]  /*59b0*/  @P3 LDG.E.LTC128B.U16 R154, desc[UR36][R88.64] ;  /* 0x00000024589a3981 */ /* 0x000ea2000c1e1520 */
[----:B------:R-:W-:Y:S01]  /*59c0*/  IMAD.WIDE.U32 R8, R157, R14, R6 ;  /* 0x0000000e9d087225 */ /* 0x000fe200078e0006 */
[C---:B------:R-:W-:Y:S01]  /*59d0*/  SHF.L.U32 R93, R4.reuse, 0x8, RZ ;  /* 0x00000008045d7819 */ /* 0x040fe200000006ff */
[----:B------:R-:W-:Y:S01]  /*59e0*/  BSSY B1, `(.L_x_158) ;  /* 0x0000011000017945 */ /* 0x000fe20003800000 */
[----:B------:R-:W-:Y:S01]  /*59f0*/  SHF.L.U64.HI R95, R4, 0x8, R5 ;  /* 0x00000008045f7819 */ /* 0x000fe20000010205 */
[----:B------:R-:W-:Y:S01]  /*5a00*/  IMAD.IADD R9, R97, 0x1, R9 ;  /* 0x0000000161097824 */ /* 0x000fe200078e0209 */
[----:B------:R-:W-:Y:S01]  /*5a10*/  ISETP.GT.AND P2, PT, R0, 0x1, P0 ;  /* 0x000000010000780c */ /* 0x000fe20000744270 */
[----:B------:R-:W-:Y:S01]  /*5a20*/  IMAD.WIDE.U32 R90, R23, R12, R8 ;  /* 0x0000000c175a7225 */ /* 0x000fe200078e0008 */
[----:B------:R-:W-:-:S03]  /*5a30*/  IADD3 R8, P1, R93, R160, RZ ;  /* 0x000000a05d087210 */ /* 0x000fc60007f3e0ff */
[----:B------:R-:W-:Y:S01]  /*5a40*/  IMAD.IADD R5, R13, 0x1, R91 ;  /* 0x000000010d057824 */ /* 0x000fe200078e025b */
[----:B------:R-:W-:Y:S01]  /*5a50*/  LEA R4, P4, R90, R10, 0x1 ;  /* 0x0000000a5a047211 */ /* 0x000fe200078808ff */
[----:B------:R-:W-:-:S03]  /*5a60*/  IMAD.X R9, R95, 0x1, R161, P1 ;  /* 0x000000015f097824 */ /* 0x000fc600008e06a1 */
[----:B------:R-:W-:Y:S01]  /*5a70*/  LEA.HI.X R5, R90, R11, R5, 0x1, P4 ;  /* 0x0000000b5a057211 */ /* 0x000fe200020f0c05 */
[----:B--2---:R-:W-:-:S05]  /*5a80*/  HADD2.F32 R15, -RZ, R154.H0_H0 ;  /* 0x2000009aff0f7230 */ /* 0x004fca0000004100 */
[----:B------:R-:W-:-:S04]  /*5a90*/  FMUL R15, R15, R156 ;  /* 0x0000009c0f0f7220 */ /* 0x000fc80000400000 */
[----:B------:R-:W-:-:S05]  /*5aa0*/  FFMA R15, R24, R155, R15 ;  /* 0x0000009b180f7223 */ /* 0x000fca000000000f */
[----:B------:R-:W-:-:S05]  /*5ab0*/  F2FP.F16.F32.PACK_AB R15, RZ, R15 ;  /* 0x0000000fff0f723e */ /* 0x000fca00000000ff */
[----:B------:R0:W-:Y:S01]  /*5ac0*/  @P3 STG.E.U16 desc[UR36][R8.64], R15 ;  /* 0x0000000f08003986 */ /* 0x0001e2000c101524 */
[----:B------:R-:W-:Y:S05]  /*5ad0*/  @!P2 BRA `(.L_x_159) ;  /* 0x000000000004a947 */ /* 0x000fea0003800000 */
[----:B------:R1:W5:Y:S02]  /*5ae0*/  LDG.E.LTC128B.U16 R154, desc[UR36][R4.64+0x2] ;  /* 0x00000224049a7981 */ /* 0x000364000c1e1520 */
.L_x_159:
[----:B------:R-:W-:Y:S05]  /*5af0*/  BSYNC B1 ;  /* 0x0000000000017941 */ /* 0x000fea0003800000 */
.L_x_158:
[----:B0----5:R-:W-:Y:S01]  /*5b00*/  HADD2.F32 R15, -RZ, R154.H0_H0 ;  /* 0x2000009aff0f7230 */ /* 0x021fe20000004100 */
[----:B------:R-:W-:Y:S01]  /*5b10*/  ISETP.GT.AND P1, PT, R3, 0x88, PT ;  /* 0x000000880300780c */ /* 0x000fe20003f24270 */
[----:B------:R-:W-:Y:S03]  /*5b20*/  BSSY B1, `(.L_x_160) ;  /* 0x000000f000017945 */ /* 0x000fe60003800000 */
[----:B------:R-:W-:Y:S01]  /*5b30*/  FMUL R24, R15, R156 ;  /* 0x0000009c0f187220 */ /* 0x000fe20000400000 */
[----:B------:R-:W-:Y:S01]  /*5b40*/  IMAD.WIDE.U32 R14, R157, R14, R164 ;  /* 0x0000000e9d0e7225 */ /* 0x000fe200078e00a4 */
[----:B------:R-:W-:-:S03]  /*5b50*/  ISETP.GT.AND P3, PT, R0, RZ, P1 ;  /* 0x000000ff0000720c */ /* 0x000fc60000f64270 */
[----:B------:R-:W-:Y:S01]  /*5b60*/  FFMA R24, R25, R155, R24 ;  /* 0x0000009b19187223 */ /* 0x000fe20000000018 */
[----:B------:R-:W-:Y:S01]  /*5b70*/  IMAD.IADD R97, R97, 0x1, R15 ;  /* 0x0000000161617824 */ /* 0x000fe200078e020f */
[-C--:B------:R-:W-:Y:S02]  /*5b80*/  IADD3 R21, P5, R20, R14.reuse, RZ ;  /* 0x0000000e14157210 */ /* 0x080fe40007fbe0ff */
[----:B------:R-:W-:Y:S02]  /*5b90*/  IADD3 R20, P4, R6, R14, RZ ;  /* 0x0000000e06147210 */ /* 0x000fe40007f9e0ff */
[----:B------:R-:W-:Y:S01]  /*5ba0*/  F2FP.F16.F32.PACK_AB R24, RZ, R24 ;  /* 0x00000018ff18723e */ /* 0x000fe200000000ff */
[----:B------:R-:W-:Y:S01]  /*5bb0*/  IMAD.X R158, R97, 0x1, R159, P5 ;  /* 0x00000001619e7824 */ /* 0x000fe200028e069f */
[----:B------:R-:W-:-:S03]  /*5bc0*/  LEA R14, P5, R21, R10, 0x1 ;  /* 0x0000000a150e7211 */ /* 0x000fc600078a08ff */
[----:B------:R0:W-:Y:S01]  /*5bd0*/  @P2 STG.E.U16 desc[UR36][R8.64+0x2], R24 ;  /* 0x0000021808002986 */ /* 0x0001e2000c101524 */
[----:B------:R-:W-:Y:S01]  /*5be0*/  LEA.HI.X R15, R21, R11, R158, 0x1, P5 ;  /* 0x0000000b150f7211 */ /* 0x000fe200028f0c9e */
[----:B------:R-:W-:Y:S08]  /*5bf0*/  @!P3 BRA `(.L_x_161) ;  /* 0x000000000004b947 */ /* 0x000ff00003800000 */
[----:B------:R2:W5:Y:S02]  /*5c00*/  LDG.E.LTC128B.U16 R154, desc[UR36][R14.64] ;  /* 0x000000240e9a7981 */ /* 0x000564000c1e1520 */
.L_x_161:
[----:B------:R-:W-:Y:S05]  /*5c10*/  BSYNC B1 ;  /* 0x0000000000017941 */ /* 0x000fea0003800000 */
.L_x_160:
[----:B-----5:R-:W-:Y:S01]  /*5c20*/  HADD2.F32 R3, -RZ, R154.H0_H0 ;  /* 0x2000009aff037230 */ /* 0x020fe20000004100 */
[----:B------:R-:W-:Y:S01]  /*5c30*/  ISETP.GT.AND P2, PT, R0, 0x1, P1 ;  /* 0x000000010000780c */ /* 0x000fe20000f44270 */
[----:B------:R-:W-:Y:S01]  /*5c40*/  IMAD.X R21, R7, 0x1, R97, P4 ;  /* 0x0000000107157824 */ /* 0x000fe200020e0661 */
[----:B------:R-:W-:Y:S01]  /*5c50*/  IADD3 R6, P4, R8, R167, RZ ;  /* 0x000000a708067210 */ /* 0x000fe20007f9e0ff */
[----:B------:R-:W-:Y:S01]  /*5c60*/  BSSY B1, `(.L_x_162) ;  /* 0x000000c000017945 */ /* 0x000fe20003800000 */
[----:B------:R-:W-:Y:S01]  /*5c70*/  FMUL R3, R3, R156 ;  /* 0x0000009c03037220 */ /* 0x000fe20000400000 */
[----:B--2---:R-:W-:-:S04]  /*5c80*/  IMAD.WIDE.U32 R14, R23, R12, R20 ;  /* 0x0000000c170e7225 */ /* 0x004fc800078e0014 */
[----:B------:R-:W-:Y:S01]  /*5c90*/  FFMA R3, R26, R155, R3 ;  /* 0x0000009b1a037223 */ /* 0x000fe20000000003 */
[----:B------:R-:W-:Y:S01]  /*5ca0*/  IMAD.X R7, R9, 0x1, R169, P4 ;  /* 0x0000000109077824 */ /* 0x000fe200020e06a9 */
[----:B------:R-:W-:Y:S01]  /*5cb0*/  LEA R10, P5, R14, R10, 0x1 ;  /* 0x0000000a0e0a7211 */ /* 0x000fe200078a08ff */
[----:B------:R-:W-:Y:S02]  /*5cc0*/  IMAD.IADD R13, R13, 0x1, R15 ;  /* 0x000000010d0d7824 */ /* 0x000fe400078e020f */
[----:B------:R-:W-:-:S03]  /*5cd0*/  F2FP.F16.F32.PACK_AB R3, RZ, R3 ;  /* 0x00000003ff03723e */ /* 0x000fc600000000ff */
[----:B------:R-:W-:Y:S02]  /*5ce0*/  LEA.HI.X R11, R14, R11, R13, 0x1, P5 ;  /* 0x0000000b0e0b7211 */ /* 0x000fe400028f0c0d */
[----:B------:R2:W-:Y:S01]  /*5cf0*/  @P3 STG.E.U16 desc[UR36][R6.64], R3 ;  /* 0x0000000306003986 */ /* 0x0005e2000c101524 */
[----:B------:R-:W-:Y:S05]  /*5d00*/  @!P2 BRA `(.L_x_163) ;  /* 0x000000000004a947 */ /* 0x000fea0003800000 */
[----:B------:R0:W5:Y:S02]  /*5d10*/  LDG.E.LTC128B.U16 R154, desc[UR36][R10.64+0x2] ;  /* 0x000002240a9a7981 */ /* 0x000164000c1e1520 */
.L_x_163:
[----:B------:R-:W-:Y:S05]  /*5d20*/  BSYNC B1 ;  /* 0x0000000000017941 */ /* 0x000fea0003800000 */
.L_x_162:
[----:B--2--5:R-:W-:Y:S01]  /*5d30*/  HADD2.F32 R3, -RZ, R154.H0_H0 ;  /* 0x2000009aff037230 */ /* 0x024fe20000004100 */
[----:B------:R-:W-:Y:S01]  /*5d40*/  ISETP.GT.AND P3, PT, R0, 0x8, P0 ;  /* 0x000000080000780c */ /* 0x000fe20000764270 */
[----:B------:R-:W-:Y:S03]  /*5d50*/  BSSY B1, `(.L_x_164) ;  /* 0x0000007000017945 */ /* 0x000fe60003800000 */
[----:B------:R-:W-:-:S04]  /*5d60*/  FMUL R12, R3, R156 ;  /* 0x0000009c030c7220 */ /* 0x000fc80000400000 */
[----:B------:R-:W-:-:S05]  /*5d70*/  FFMA R12, R27, R155, R12 ;  /* 0x0000009b1b0c7223 */ /* 0x000fca000000000c */
[----:B------:R-:W-:-:S05]  /*5d80*/  F2FP.F16.F32.PACK_AB R12, RZ, R12 ;  /* 0x0000000cff0c723e */ /* 0x000fca00000000ff */
[----:B------:R2:W-:Y:S01]  /*5d90*/  @P2 STG.E.U16 desc[UR36][R6.64+0x2], R12 ;  /* 0x0000020c06002986 */ /* 0x0005e2000c101524 */
[----:B------:R-:W-:Y:S05]  /*5da0*/  @!P3 BRA `(.L_x_165) ;  /* 0x000000000004b947 */ /* 0x000fea0003800000 */
[----:B------:R0:W5:Y:S02]  /*5db0*/  LDG.E.LTC128B.U16 R154, desc[UR36][R4.64+0x10] ;  /* 0x00001024049a7981 */ /* 0x000164000c1e1520 */
.L_x_165:
[----:B------:R-:W-:Y:S05]  /*5dc0*/  BSYNC B1 ;  /* 0x0000000000017941 */ /* 0x000fea0003800000 */
.L_x_164:
[----:B-----5:R-:W-:Y:S01]  /*5dd0*/  HADD2.F32 R3, -RZ, R154.H0_H0 ;  /* 0x2000009aff037230 */ /* 0x020fe20000004100 */
[----:B------:R-:W-:Y:S01]  /*5de0*/  ISETP.GT.AND P2, PT, R0, 0x9, P0 ;  /* 0x000000090000780c */ /* 0x000fe20000744270 */
[----:B--2---:R-:W-:Y:S01]  /*5df0*/  IMAD.MOV.U32 R6, RZ, RZ, R8 ;  /* 0x000000ffff067224 */ /* 0x004fe200078e0008 */
[----:B------:R-:W-:Y:S01]  /*5e00*/  BSSY B1, `(.L_x_166) ;  /* 0x0000008000017945 */ /* 0x000fe20003800000 */
[----:B------:R-:W-:Y:S02]  /*5e10*/  IMAD.MOV.U32 R7, RZ, RZ, R9 ;  /* 0x000000ffff077224 */ /* 0x000fe400078e0009 */
[----:B------:R-:W-:-:S04]  /*5e20*/  FMUL R3, R3, R156 ;  /* 0x0000009c03037220 */ /* 0x000fc80000400000 */
[----:B------:R-:W-:-:S05]  /*5e30*/  FFMA R3, R28, R155, R3 ;  /* 0x0000009b1c037223 */ /* 0x000fca0000000003 */
[----:B------:R-:W-:-:S05]  /*5e40*/  F2FP.F16.F32.PACK_AB R3, RZ, R3 ;  /* 0x00000003ff03723e */ /* 0x000fca00000000ff */
[----:B------:R2:W-:Y:S01]  /*5e50*/  @P3 STG.E.U16 desc[UR36][R6.64+0x10], R3 ;  /* 0x0000100306003986 */ /* 0x0005e2000c101524 */
[----:B------:R-:W-:Y:S05]  /*5e60*/  @!P2 BRA `(.L_x_167) ;  /* 0x000000000004a947 */ /* 0x000fea0003800000 */
[----:B------:R0:W5:Y:S02]  /*5e70*/  LDG.E.LTC128B.U16 R154, desc[UR36][R4.64+0x12] ;  /* 0x00001224049a7981 */ /* 0x000164000c1e1520 */
.L_x_167:
[----:B------:R-:W-:Y:S05]  /*5e80*/  BSYNC B1 ;  /* 0x0000000000017941 */ /* 0x000fea0003800000 */
.L_x_166:
        /* <DEDUP_REMOVED lines=9> */
.L_x_169:
[----:B------:R-:W-:Y:S05]  /*5f20*/  BSYNC B1 ;  /* 0x0000000000017941 */ /* 0x000fea0003800000 */
.L_x_168:
[----:B-----5:R-:W-:Y:S01]  /*5f30*/  HADD2.F32 R3, -RZ, R154.H0_H0 ;  /* 0x2000009aff037230 */ /* 0x020fe20000004100 */
[----:B0-----:R-:W-:Y:S01]  /*5f40*/  IADD3 R8, P3, R167, R8, RZ ;  /* 0x00000008a7087210 */ /* 0x001fe20007f7e0ff */
[----:B------:R-:W-:Y:S01]  /*5f50*/  BSSY B1, `(.L_x_170) ;  /* 0x0000009000017945 */ /* 0x000fe20003800000 */
[----:B------:R-:W-:Y:S02]  /*5f60*/  ISETP.GT.AND P2, PT, R0, 0x9, P1 ;  /* 0x000000090000780c */ /* 0x000fe40000f44270 */
[----:B------:R-:W-:Y:S01]  /*5f70*/  FMUL R3, R3, R156 ;  /* 0x0000009c03037220 */ /* 0x000fe20000400000 */
[----:B------:R-:W-:-:S03]  /*5f80*/  IADD3.X R9, R169, R9, RZ, P3, !PT ;  /* 0x00000009a9097210 */ /* 0x000fc60001ffe4ff */
[----:B------:R-:W-:-:S05]  /*5f90*/  FFMA R3, R30, R155, R3 ;  /* 0x0000009b1e037223 */ /* 0x000fca0000000003 */
[----:B------:R-:W-:-:S05]  /*5fa0*/  F2FP.F16.F32.PACK_AB R3, RZ, R3 ;  /* 0x00000003ff03723e */ /* 0x000fca00000000ff */
[----:B------:R0:W-:Y:S01]  /*5fb0*/  @P4 STG.E.U16 desc[UR36][R8.64+0x10], R3 ;  /* 0x0000100308004986 */ /* 0x0001e2000c101524 */
[----:B------:R-:W-:Y:S05]  /*5fc0*/  @!P2 BRA `(.L_x_171) ;  /* 0x000000000004a947 */ /* 0x000fea0003800000 */
[----:B------:R0:W5:Y:S02]  /*5fd0*/  LDG.E.LTC128B.U16 R154, desc[UR36][R10.64+0x12] ;  /* 0x000012240a9a7981 */ /* 0x000164000c1e1520 */
.L_x_171:
[----:B------:R-:W-:Y:S05]  /*5fe0*/  BSYNC B1 ;  /* 0x0000000000017941 */ /* 0x000fea0003800000 */
.L_x_170:
[----:B0----5:R-:W-:Y:S01]  /*5ff0*/  HADD2.F32 R3, -RZ, R154.H0_H0 ;  /* 0x2000009aff037230 */ /* 0x021fe20000004100 */
[----:B------:R-:W-:Y:S01]  /*6000*/  ISETP.GT.AND P3, PT, R0, 0x10, P0 ;  /* 0x000000100000780c */ /* 0x000fe20000764270 */
[----:B------:R-:W-:Y:S03]  /*6010*/  BSSY B1, `(.L_x_172) ;  /* 0x0000009000017945 */ /* 0x000fe60003800000 */
[----:B------:R-:W-:-:S04]  /*6020*/  FMUL R8, R3, R156 ;  /* 0x0000009c03087220 */ /* 0x000fc80000400000 */
[----:B------:R-:W-:Y:S01]  /*6030*/  FFMA R31, R31, R155, R8 ;  /* 0x0000009b1f1f7223 */ /* 0x000fe20000000008 */
[----:B------:R-:W-:-:S04]  /*6040*/  IADD3 R8, P4, P5, R167, R160, R93 ;  /* 0x000000a0a7087210 */ /* 0x000fc80007d9e05d */
[----:B------:R-:W-:Y:S02]  /*6050*/  F2FP.F16.F32.PACK_AB R31, RZ, R31 ;  /* 0x0000001fff1f723e */ /* 0x000fe400000000ff */
[----:B------:R-:W-:-:S05]  /*6060*/  IADD3.X R9, R169, R161, R95, P4, P5 ;  /* 0x000000a1a9097210 */ /* 0x000fca00027ea45f */
[----:B------:R0:W-:Y:S01]  /*6070*/  @P2 STG.E.U16 desc[UR36][R8.64+0x12], R31 ;  /* 0x0000121f08002986 */ /* 0x0001e2000c101524 */
[----:B------:R-:W-:Y:S05]  /*6080*/  @!P3 BRA `(.L_x_173) ;  /* 0x000000000004b947 */ /* 0x000fea0003800000 */
[----:B------:R0:W5:Y:S02]  /*6090*/  LDG.E.LTC128B.U16 R154, desc[UR36][R4.64+0x20] ;  /* 0x00002024049a7981 */ /* 0x000164000c1e1520 */
.L_x_173:
[----:B------:R-:W-:Y:S05]  /*60a0*/  BSYNC B1 ;  /* 0x0000000000017941 */ /* 0x000fea0003800000 */
.L_x_172:
[----:B-----5:R-:W-:Y:S01]  /*60b0*/  HADD2.F32 R3, -RZ, R154.H0_H0 ;  /* 0x2000009aff037230 */ /* 0x020fe20000004100 */
        /* <DEDUP_REMOVED lines=8> */
.L_x_175:
[----:B------:R-:W-:Y:S05]  /*6140*/  BSYNC B1 ;  /* 0x0000000000017941 */ /* 0x000fea0003800000 */
.L_x_174:
[----:B0----5:R-:W-:Y:S01]  /*6150*/  HADD2.F32 R3, -RZ, R154.H0_H0 ;  /* 0x2000009aff037230 */ /* 0x021fe20000004100 */
[----:B------:R-:W-:Y:S01]  /*6160*/  ISETP.GT.AND P3, PT, R0, 0x10, P1 ;  /* 0x000000100000780c */ /* 0x000fe20000f64270 */
[----:B------:R-:W-:Y:S03]  /*6170*/  BSSY B1, `(.L_x_176) ;  /* 0x0000007000017945 */ /* 0x000fe60003800000 */
[----:B--2---:R-:W-:-:S04]  /*6180*/  FMUL R12, R3, R156 ;  /* 0x0000009c030c7220 */ /* 0x004fc80000400000 */
[----:B------:R-:W-:-:S05]  /*6190*/  FFMA R12, R33, R155, R12 ;  /* 0x0000009b210c7223 */ /* 0x000fca000000000c */
[----:B------:R-:W-:-:S05]  /*61a0*/  F2FP.F16.F32.PACK_AB R12, RZ, R12 ;  /* 0x0000000cff0c723e */ /* 0x000fca00000000ff */
[----:B------:R0:W-:Y:S01]  /*61b0*/  @P2 STG.E.U16 desc[UR36][R6.64+0x22], R12 ;  /* 0x0000220c06002986 */ /* 0x0001e2000c101524 */
[----:B------:R-:W-:Y:S05]  /*61c0*/  @!P3 BRA `(.L_x_177) ;  /* 0x000000000004b947 */ /* 0x000fea0003800000 */
[----:B------:R2:W5:Y:S02]  /*61d0*/  LDG.E.LTC128B.U16 R154, desc[UR36][R10.64+0x20] ;  /* 0x000020240a9a7981 */ /* 0x000564000c1e1520 */
.L_x_177:
[----:B------:R-:W-:Y:S05]  /*61e0*/  BSYNC B1 ;  /* 0x0000000000017941 */ /* 0x000fea0003800000 */
.L_x_176:
        /* <DEDUP_REMOVED lines=9> */
.L_x_179:
[----:B------:R-:W-:Y:S05]  /*6280*/  BSYNC B1 ;  /* 0x0000000000017941 */ /* 0x000fea0003800000 */
.L_x_178:
[----:B0----5:R-:W-:Y:S01]  /*6290*/  HADD2.F32 R3, -RZ, R154.H0_H0 ;  /* 0x2000009aff037230 */ /* 0x021fe20000004100 */
        /* <DEDUP_REMOVED lines=8> */
.L_x_181:
[----:B------:R-:W-:Y:S05]  /*6320*/  BSYNC B1 ;  /* 0x0000000000017941 */ /* 0x000fea0003800000 */
.L_x_180:
        /* <DEDUP_REMOVED lines=9> */
.L_x_183:
[----:B------:R-:W-:Y:S05]  /*63c0*/  BSYNC B1 ;  /* 0x0000000000017941 */ /* 0x000fea0003800000 */
.L_x_182:
        /* <DEDUP_REMOVED lines=9> */
.L_x_185:
[----:B------:R-:W-:Y:S05]  /*6460*/  BSYNC B1 ;  /* 0x0000000000017941 */ /* 0x000fea0003800000 */
.L_x_184:
        /* <DEDUP_REMOVED lines=9> */
.L_x_187:
[----:B------:R-:W-:Y:S05]  /*6500*/  BSYNC B1 ;  /* 0x0000000000017941 */ /* 0x000fea0003800000 */
.L_x_186:
        /* <DEDUP_REMOVED lines=9> */
.L_x_189:
[----:B------:R-:W-:Y:S05]  /*65a0*/  BSYNC B1 ;  /* 0x0000000000017941 */ /* 0x000fea0003800000 */
.L_x_188:
        /* <DEDUP_REMOVED lines=9> */
.L_x_191:
[----:B------:R-:W-:Y:S05]  /*6640*/  BSYNC B1 ;  /* 0x0000000000017941 */ /* 0x000fea0003800000 */
.L_x_190:
        /* <DEDUP_REMOVED lines=9> */
.L_x_193:
[----:B------:R-:W-:Y:S05]  /*66e0*/  BSYNC B1 ;  /* 0x0000000000017941 */ /* 0x000fea0003800000 */
.L_x_192:
        /* <DEDUP_REMOVED lines=9> */
.L_x_195:
[----:B------:R-:W-:Y:S05]  /*6780*/  BSYNC B1 ;  /* 0x0000000000017941 */ /* 0x000fea0003800000 */
.L_x_194:
        /* <DEDUP_REMOVED lines=9> */
.L_x_197:
[----:B------:R-:W-:Y:S05]  /*6820*/  BSYNC B1 ;  /* 0x0000000000017941 */ /* 0x000fea0003800000 */
.L_x_196:
        /* <DEDUP_REMOVED lines=9> */
.L_x_199:
[----:B------:R-:W-:Y:S05]  /*68c0*/  BSYNC B1 ;  /* 0x0000000000017941 */ /* 0x000fea0003800000 */
.L_x_198:
        /* <DEDUP_REMOVED lines=9> */
.L_x_201:
[----:B------:R-:W-:Y:S05]  /*6960*/  BSYNC B1 ;  /* 0x0000000000017941 */ /* 0x000fea0003800000 */
.L_x_200:
        /* <DEDUP_REMOVED lines=9> */
.L_x_203:
[----:B------:R-:W-:Y:S05]  /*6a00*/  BSYNC B1 ;  /* 0x0000000000017941 */ /* 0x000fea0003800000 */
.L_x_202:
        /* <DEDUP_REMOVED lines=9> */
.L_x_205:
[----:B------:R-:W-:Y:S05]  /*6aa0*/  BSYNC B1 ;  /* 0x0000000000017941 */ /* 0x000fea0003800000 */
.L_x_204:
        /* <DEDUP_REMOVED lines=9> */
.L_x_207:
[----:B------:R-:W-:Y:S05]  /*6b40*/  BSYNC B1 ;  /* 0x0000000000017941 */ /* 0x000fea0003800000 */
.L_x_206:
        /* <DEDUP_REMOVED lines=9> */
.L_x_209:
[----:B------:R-:W-:Y:S05]  /*6be0*/  BSYNC B1 ;  /* 0x0000000000017941 */ /* 0x000fea0003800000 */
.L_x_208:
        /* <DEDUP_REMOVED lines=9> */
.L_x_211:
[----:B------:R-:W-:Y:S05]  /*6c80*/  BSYNC B1 ;  /* 0x0000000000017941 */ /* 0x000fea0003800000 */
.L_x_210:
        /* <DEDUP_REMOVED lines=9> */
.L_x_213:
[----:B------:R-:W-:Y:S05]  /*6d20*/  BSYNC B1 ;  /* 0x0000000000017941 */ /* 0x000fea0003800000 */
.L_x_212:
        /* <DEDUP_REMOVED lines=9> */
.L_x_215:
[----:B------:R-:W-:Y:S05]  /*6dc0*/  BSYNC B1 ;  /* 0x0000000000017941 */ /* 0x000fea0003800000 */
.L_x_214:
        /* <DEDUP_REMOVED lines=9> */
.L_x_217:
[----:B------:R-:W-:Y:S05]  /*6e60*/  BSYNC B1 ;  /* 0x0000000000017941 */ /* 0x000fea0003800000 */
.L_x_216:
        /* <DEDUP_REMOVED lines=9> */
.L_x_219:
[----:B------:R-:W-:Y:S05]  /*6f00*/  BSYNC B1 ;  /* 0x0000000000017941 */ /* 0x000fea0003800000 */
.L_x_218:
        /* <DEDUP_REMOVED lines=9> */
.L_x_221:
[----:B------:R-:W-:Y:S05]  /*6fa0*/  BSYNC B1 ;  /* 0x0000000000017941 */ /* 0x000fea0003800000 */
.L_x_220:
        /* <DEDUP_REMOVED lines=9> */
.L_x_223:
[----:B------:R-:W-:Y:S05]  /*7040*/  BSYNC B1 ;  /* 0x0000000000017941 */ /* 0x000fea0003800000 */
.L_x_222:
        /* <DEDUP_REMOVED lines=9> */
.L_x_225:
[----:B------:R-:W-:Y:S05]  /*70e0*/  BSYNC B1 ;  /* 0x0000000000017941 */ /* 0x000fea0003800000 */
.L_x_224:
        /* <DEDUP_REMOVED lines=9> */
.L_x_227:
[----:B------:R-:W-:Y:S05]  /*7180*/  BSYNC B1 ;  /* 0x0000000000017941 */ /* 0x000fea0003800000 */
.L_x_226:
        /* <DEDUP_REMOVED lines=9> */
.L_x_229:
[----:B------:R-:W-:Y:S05]  /*7220*/  BSYNC B1 ;  /* 0x0000000000017941 */ /* 0x000fea0003800000 */
.L_x_228:
        /* <DEDUP_REMOVED lines=9> */
.L_x_231:
[----:B------:R-:W-:Y:S05]  /*72c0*/  BSYNC B1 ;  /* 0x0000000000017941 */ /* 0x000fea0003800000 */
.L_x_230:
        /* <DEDUP_REMOVED lines=9> */
.L_x_233:
[----:B------:R-:W-:Y:S05]  /*7360*/  BSYNC B1 ;  /* 0x0000000000017941 */ /* 0x000fea0003800000 */
.L_x_232:
        /* <DEDUP_REMOVED lines=9> */
.L_x_235:
[----:B------:R-:W-:Y:S05]  /*7400*/  BSYNC B1 ;  /* 0x0000000000017941 */ /* 0x000fea0003800000 */
.L_x_234:
        /* <DEDUP_REMOVED lines=9> */
.L_x_237:
[----:B------:R-:W-:Y:S05]  /*74a0*/  BSYNC B1 ;  /* 0x0000000000017941 */ /* 0x000fea0003800000 */
.L_x_236:
        /* <DEDUP_REMOVED lines=9> */
.L_x_239:
[----:B------:R-:W-:Y:S05]  /*7540*/  BSYNC B1 ;  /* 0x0000000000017941 */ /* 0x000fea0003800000 */
.L_x_238:
        /* <DEDUP_REMOVED lines=9> */
.L_x_241:
[----:B------:R-:W-:Y:S05]  /*75e0*/  BSYNC B1 ;  /* 0x0000000000017941 */ /* 0x000fea0003800000 */
.L_x_240:
        /* <DEDUP_REMOVED lines=9> */
.L_x_243:
[----:B------:R-:W-:Y:S05]  /*7680*/  BSYNC B1 ;  /* 0x0000000000017941 */ /* 0x000fea0003800000 */
.L_x_242:
        /* <DEDUP_REMOVED lines=9> */
.L_x_245:
[----:B------:R-:W-:Y:S05]  /*7720*/  BSYNC B1 ;  /* 0x0000000000017941 */ /* 0x000fea0003800000 */
.L_x_244:
        /* <DEDUP_REMOVED lines=9> */
.L_x_247:
[----:B------:R-:W-:Y:S05]  /*77c0*/  BSYNC B1 ;  /* 0x0000000000017941 */ /* 0x000fea0003800000 */
.L_x_246:
        /* <DEDUP_REMOVED lines=9> */
.L_x_249:
[----:B------:R-:W-:Y:S05]  /*7860*/  BSYNC B1 ;  /* 0x0000000000017941 */ /* 0x000fea0003800000 */
.L_x_248:
        /* <DEDUP_REMOVED lines=9> */
.L_x_251:
[----:B------:R-:W-:Y:S05]  /*7900*/  BSYNC B1 ;  /* 0x0000000000017941 */ /* 0x000fea0003800000 */
.L_x_250:
        /* <DEDUP_REMOVED lines=9> */
.L_x_253:
[----:B------:R-:W-:Y:S05]  /*79a0*/  BSYNC B1 ;  /* 0x0000000000017941 */ /* 0x000fea0003800000 */
.L_x_252:
        /* <DEDUP_REMOVED lines=9> */
.L_x_255:
[----:B------:R-:W-:Y:S05]  /*7a40*/  BSYNC B1 ;  /* 0x0000000000017941 */ /* 0x000fea0003800000 */
.L_x_254:
        /* <DEDUP_REMOVED lines=9> */
.L_x_257:
[----:B------:R-:W-:Y:S05]  /*7ae0*/  BSYNC B1 ;  /* 0x0000000000017941 */ /* 0x000fea0003800000 */
.L_x_256:
        /* <DEDUP_REMOVED lines=9> */
.L_x_259:
[----:B------:R-:W-:Y:S05]  /*7b80*/  BSYNC B1 ;  /* 0x0000000000017941 */ /* 0x000fea0003800000 */
.L_x_258:
        /* <DEDUP_REMOVED lines=9> */
.L_x_261:
[----:B------:R-:W-:Y:S05]  /*7c20*/  BSYNC B1 ;  /* 0x0000000000017941 */ /* 0x000fea0003800000 */
.L_x_260:
        /* <DEDUP_REMOVED lines=9> */
.L_x_263:
[----:B------:R-:W-:Y:S05]  /*7cc0*/  BSYNC B1 ;  /* 0x0000000000017941 */ /* 0x000fea0003800000 */
.L_x_262:
        /* <DEDUP_REMOVED lines=9> */
.L_x_265:
[----:B------:R-:W-:Y:S05]  /*7d60*/  BSYNC B1 ;  /* 0x0000000000017941 */ /* 0x000fea0003800000 */
.L_x_264:
        /* <DEDUP_REMOVED lines=9> */
.L_x_267:
[----:B------:R-:W-:Y:S05]  /*7e00*/  BSYNC B1 ;  /* 0x0000000000017941 */ /* 0x000fea0003800000 */
.L_x_266:
        /* <DEDUP_REMOVED lines=9> */
.L_x_269:
[----:B------:R-:W-:Y:S05]  /*7ea0*/  BSYNC B1 ;  /* 0x0000000000017941 */ /* 0x000fea0003800000 */
.L_x_268:
        /* <DEDUP_REMOVED lines=9> */
.L_x_271:
[----:B------:R-:W-:Y:S05]  /*7f40*/  BSYNC B1 ;  /* 0x0000000000017941 */ /* 0x000fea0003800000 */
.L_x_270:
        /* <DEDUP_REMOVED lines=9> */
.L_x_273:
[----:B------:R-:W-:Y:S05]  /*7fe0*/  BSYNC B1 ;  /* 0x0000000000017941 */ /* 0x000fea0003800000 */
.L_x_272:
        /* <DEDUP_REMOVED lines=9> */
.L_x_275:
[----:B------:R-:W-:Y:S05]  /*8080*/  BSYNC B1 ;  /* 0x0000000000017941 */ /* 0x000fea0003800000 */
.L_x_274:
        /* <DEDUP_REMOVED lines=9> */
.L_x_277:
[----:B------:R-:W-:Y:S05]  /*8120*/  BSYNC B1 ;  /* 0x0000000000017941 */ /* 0x000fea0003800000 */
.L_x_276:
        /* <DEDUP_REMOVED lines=9> */
.L_x_279:
[----:B------:R-:W-:Y:S05]  /*81c0*/  BSYNC B1 ;  /* 0x0000000000017941 */ /* 0x000fea0003800000 */
.L_x_278:
[----:B0----5:R-:W-:Y:S01]  /*81d0*/  HADD2.F32 R3, -RZ, R154.H0_H0 ;  /* 0x2000009aff037230 */ /* 0x021fe20000004100 */
[----:B------:R-:W-:Y:S01]  /*81e0*/  ISETP.GT.AND P2, PT, R0, 0x78, P1 ;  /* 0x000000780000780c */ /* 0x000fe20000f44270 */
[----:B------:R-:W-:Y:S03]  /*81f0*/  BSSY B1, `(.L_x_280) ;  /* 0x0000007000017945 */ /* 0x000fe60003800000 */
[----:B-1----:R-:W-:-:S04]  /*8200*/  FMUL R4, R3, R156 ;  /* 0x0000009c03047220 */ /* 0x002fc80000400000 */
[----:B------:R-:W-:-:S05]  /*8210*/  FFMA R4, R85, R155, R4 ;  /* 0x0000009b55047223 */ /* 0x000fca0000000004 */
[----:B------:R-:W-:-:S05]  /*8220*/  F2FP.F16.F32.PACK_AB R4, RZ, R4 ;  /* 0x00000004ff04723e */ /* 0x000fca00000000ff */
[----:B------:R0:W-:Y:S01]  /*8230*/  @P0 STG.E.U16 desc[UR36][R6.64+0xf2], R4 ;  /* 0x0000f20406000986 */ /* 0x0001e2000c101524 */
[----:B------:R-:W-:Y:S05]  /*8240*/  @!P2 BRA `(.L_x_281) ;  /* 0x000000000004a947 */ /* 0x000fea0003800000 */
[----:B------:R1:W5:Y:S02]  /*8250*/  LDG.E.LTC128B.U16 R154, desc[UR36][R10.64+0xf0] ;  /* 0x0000f0240a9a7981 */ /* 0x000364000c1e1520 */
.L_x_281:
[----:B------:R-:W-:Y:S05]  /*8260*/  BSYNC B1 ;  /* 0x0000000000017941 */ /* 0x000fea0003800000 */
.L_x_280:
[----:B-----5:R-:W-:Y:S01]  /*8270*/  HADD2.F32 R3, -RZ, R154.H0_H0 ;  /* 0x2000009aff037230 */ /* 0x020fe20000004100 */
[----:B------:R-:W-:Y:S01]  /*8280*/  ISETP.GT.AND P1, PT, R0, 0x79, P1 ;  /* 0x000000790000780c */ /* 0x000fe20000f24270 */
[----:B0-----:R-:W-:Y:S01]  /*8290*/  @P2 IMAD.MOV.U32 R4, RZ, RZ, R8 ;  /* 0x000000ffff042224 */ /* 0x001fe200078e0008 */
[----:B------:R-:W-:Y:S01]  /*82a0*/  BSSY B1, `(.L_x_282) ;  /* 0x0000008000017945 */ /* 0x000fe20003800000 */
[----:B------:R-:W-:Y:S02]  /*82b0*/  @P2 IMAD.MOV.U32 R5, RZ, RZ, R9 ;  /* 0x000000ffff052224 */ /* 0x000fe400078e0009 */
[----:B------:R-:W-:-:S04]  /*82c0*/  FMUL R3, R3, R156 ;  /* 0x0000009c03037220 */ /* 0x000fc80000400000 */
[----:B------:R-:W-:-:S05]  /*82d0*/  FFMA R3, R86, R155, R3 ;  /* 0x0000009b56037223 */ /* 0x000fca0000000003 */
[----:B------:R-:W-:-:S05]  /*82e0*/  F2FP.F16.F32.PACK_AB R3, RZ, R3 ;  /* 0x00000003ff03723e */ /* 0x000fca00000000ff */
[----:B------:R0:W-:Y:S01]  /*82f0*/  @P2 STG.E.U16 desc[UR36][R4.64+0xf0], R3 ;  /* 0x0000f00304002986 */ /* 0x0001e2000c101524 */
[----:B------:R-:W-:Y:S05]  /*8300*/  @!P1 BRA `(.L_x_283) ;  /* 0x0000000000049947 */ /* 0x000fea0003800000 */
[----:B------:R0:W5:Y:S02]  /*8310*/  LDG.E.LTC128B.U16 R154, desc[UR36][R10.64+0xf2] ;  /* 0x0000f2240a9a7981 */ /* 0x000164000c1e1520 */
.L_x_283:
[----:B------:R-:W-:Y:S05]  /*8320*/  BSYNC B1 ;  /* 0x0000000000017941 */ /* 0x000fea0003800000 */
.L_x_282:
[----:B------:R-:W-:Y:S05]  /*8330*/  @!P1 BRA `(.L_x_284) ;  /* 0x00000024004c9947 */ /* 0x000fea0003800000 */
[----:B0----5:R-:W-:-:S05]  /*8340*/  HADD2.F32 R3, -RZ, R154.H0_H0 ;  /* 0x2000009aff037230 */ /* 0x021fca0000004100 */
[----:B------:R-:W-:-:S04]  /*8350*/  FMUL R0, R3, R156 ;  /* 0x0000009c03007220 */ /* 0x000fc80000400000 */
[----:B------:R-:W-:-:S05]  /*8360*/  FFMA R0, R87, R155, R0 ;  /* 0x0000009b57007223 */ /* 0x000fca0000000000 */
[----:B------:R-:W-:-:S05]  /*8370*/  F2FP.F16.F32.PACK_AB R0, RZ, R0 ;  /* 0x00000000ff00723e */ /* 0x000fca00000000ff */
[----:B------:R0:W-:Y:S01]  /*8380*/  STG.E.U16 desc[UR36][R8.64+0xf2], R0 ;  /* 0x0000f20008007986 */ /* 0x0001e2000c101524 */
[----:B------:R-:W-:Y:S05]  /*8390*/  BRA `(.L_x_284) ;  /* 0x0000002400347947 */ /* 0x000fea0003800000 */
.L_x_33:
[----:B------:R-:W-:Y:S01]  /*83a0*/  ULDC.64 UR4, c[0x0][0x5c0] ;  /* 0x0001700000047ab9 */ /* 0x000fe20000000a00 */
[-C--:B------:R-:W-:Y:S01]  /*83b0*/  FMUL R88, R88, R155.reuse ;  /* 0x0000009b58587220 */ /* 0x080fe20000400000 */
[----:B------:R-:W-:Y:S01]  /*83c0*/  LEA R6, P0, R168, UR4, 0x1 ;  /* 0x00000004a8067c11 */ /* 0x000fe2000f8008ff */
[----:B------:R-:W-:Y:S01]  /*83d0*/  IMAD.SHL.U32 R11, R4, 0x10, RZ ;  /* 0x00000010040b7824 */ /* 0x000fe200078e00ff */
[----:B------:R-:W-:Y:S01]  /*83e0*/  ISETP.GT.AND P2, PT, R0, 0x1, P3 ;  /* 0x000000010000780c */ /* 0x000fe20001f44270 */
[-C--:B------:R-:W-:Y:S01]  /*83f0*/  FMUL R89, R89, R155.reuse ;  /* 0x0000009b59597220 */ /* 0x080fe20000400000 */
[----:B------:R-:W-:Y:S01]  /*8400*/  LEA.HI.X R7, R168, UR5, R167, 0x1, P0 ;  /* 0x00000005a8077c11 */ /* 0x000fe200080f0ca7 */
[-C--:B------:R-:W-:Y:S01]  /*8410*/  FMUL R90, R90, R155.reuse ;  /* 0x0000009b5a5a7220 */ /* 0x080fe20000400000 */
[----:B------:R-:W-:Y:S01]  /*8420*/  ISETP.GT.AND P0, PT, R3, 0x8, PT ;  /* 0x000000080300780c */ /* 0x000fe20003f04270 */
[-C--:B------:R-:W-:Y:S01]  /*8430*/  FMUL R91, R91, R155.reuse ;  /* 0x0000009b5b5b7220 */ /* 0x080fe20000400000 */
[----:B------:R-:W-:Y:S01]  /*8440*/  F2FP.F16.F32.PACK_AB R88, RZ, R88 ;  /* 0x00000058ff58723e */ /* 0x000fe200000000ff */
[-C--:B------:R-:W-:Y:S01]  /*8450*/  FMUL R92, R92, R155.reuse ;  /* 0x0000009b5c5c7220 */ /* 0x080fe20000400000 */
[----:B------:R-:W-:Y:S01]  /*8460*/  ISETP.GT.AND P4, PT, R0, RZ, P0 ;  /* 0x000000ff0000720c */ /* 0x000fe20000784270 */
[-C--:B------:R-:W-:Y:S01]  /*8470*/  FMUL R93, R93, R155.reuse ;  /* 0x0000009b5d5d7220 */ /* 0x080fe20000400000 */
[----:B------:R-:W-:Y:S01]  /*8480*/  SHF.L.U64.HI R9, R4, 0x4, R5 ;  /* 0x0000000404097819 */ /* 0x000fe20000010205 */
[----:B------:R-:W-:Y:S01]  /*8490*/  @P1 STG.E.U16 desc[UR36][R6.64], R88 ;  /* 0x0000005806001986 */ /* 0x000fe2000c101524 */
[----:B------:R-:W-:Y:S01]  /*84a0*/  IADD3 R12, P5, R11, R6, RZ ;  /* 0x000000060b0c7210 */ /* 0x000fe20007fbe0ff */
[-C--:B------:R-:W-:Y:S01]  /*84b0*/  FMUL R94, R94, R155.reuse ;  /* 0x0000009b5e5e7220 */ /* 0x080fe20000400000 */
[----:B------:R-:W-:Y:S01]  /*84c0*/  ISETP.GT.AND P1, PT, R0, 0x1, P0 ;  /* 0x000000010000780c */ /* 0x000fe20000724270 */
[----:B------:R-:W-:Y:S01]  /*84d0*/  FMUL R95, R95, R155 ;  /* 0x0000009b5f5f7220 */ /* 0x000fe20000400000 */
[----:B------:R-:W-:Y:S01]  /*84e0*/  F2FP.F16.F32.PACK_AB R89, RZ, R89 ;  /* 0x00000059ff59723e */ /* 0x000fe200000000ff */
[----:B------:R-:W-:Y:S01]  /*84f0*/  IMAD.X R13, R9, 0x1, R7, P5 ;  /* 0x00000001090d7824 */ /* 0x000fe200028e0607 */
[----:B------:R-:W-:Y:S01]  /*8500*/  F2FP.F16.F32.PACK_AB R90, RZ, R90 ;  /* 0x0000005aff5a723e */ /* 0x000fe200000000ff */
[----:B------:R-:W-:Y:S01]  /*8510*/  FMUL R96, R96, R155 ;  /* 0x0000009b60607220 */ /* 0x000fe20000400000 */
[----:B------:R-:W-:Y:S01]  /*8520*/  F2FP.F16.F32.PACK_AB R91, RZ, R91 ;  /* 0x0000005bff5b723e */ /* 0x000fe200000000ff */
[----:B------:R-:W-:Y:S01]  /*8530*/  @P2 STG.E.U16 desc[UR36][R6.64+0x2], R89 ;  /* 0x0000025906002986 */ /* 0x000fe2000c101524 */
[C---:B------:R-:W-:Y:S01]  /*8540*/  ISETP.GT.AND P5, PT, R0.reuse, 0x9, P3 ;  /* 0x000000090000780c */ /* 0x040fe20001fa4270 */
[-C--:B------:R-:W-:Y:S01]  /*8550*/  FMUL R97, R97, R155.reuse ;  /* 0x0000009b61617220 */ /* 0x080fe20000400000 */
[C---:B------:R-:W-:Y:S01]  /*8560*/  ISETP.GT.AND P2, PT, R0.reuse, 0x8, P0 ;  /* 0x000000080000780c */ /* 0x040fe20000744270 */
[----:B------:R-:W-:Y:S01]  /*8570*/  @P4 STG.E.U16 desc[UR36][R12.64], R90 ;  /* 0x0000005a0c004986 */ /* 0x000fe2000c101524 */
[----:B------:R-:W-:Y:S01]  /*8580*/  ISETP.GT.AND P4, PT, R0, 0x8, P3 ;  /* 0x000000080000780c */ /* 0x000fe20001f84270 */
[-C--:B------:R-:W-:Y:S01]  /*8590*/  FMUL R98, R98, R155.reuse ;  /* 0x0000009b62627220 */ /* 0x080fe20000400000 */
[----:B------:R-:W-:Y:S01]  /*85a0*/  F2FP.F16.F32.PACK_AB R92, RZ, R92 ;  /* 0x0000005cff5c723e */ /* 0x000fe200000000ff */
[----:B------:R-:W-:Y:S01]  /*85b0*/  @P1 STG.E.U16 desc[UR36][R12.64+0x2], R91 ;  /* 0x0000025b0c001986 */ /* 0x000fe2000c101524 */
[----:B------:R-:W-:Y:S01]  /*85c0*/  ISETP.GT.AND P1, PT, R0, 0x9, P0 ;  /* 0x000000090000780c */ /* 0x000fe20000724270 */
[----:B------:R-:W-:Y:S01]  /*85d0*/  FMUL R99, R99, R155 ;  /* 0x0000009b63637220 */ /* 0x000fe20000400000 */
[----:B------:R-:W-:Y:S01]  /*85e0*/  F2FP.F16.F32.PACK_AB R93, RZ, R93 ;  /* 0x0000005dff5d723e */ /* 0x000fe200000000ff */
[-C--:B------:R-:W-:Y:S01]  /*85f0*/  FMUL R100, R100, R155.reuse ;  /* 0x0000009b64647220 */ /* 0x080fe20000400000 */
[----:B------:R-:W-:Y:S01]  /*8600*/  F2FP.F16.F32.PACK_AB R94, RZ, R94 ;  /* 0x0000005eff5e723e */ /* 0x000fe200000000ff */
[----:B------:R-:W-:Y:S01]  /*8610*/  FMUL R101, R101, R155 ;  /* 0x0000009b65657220 */ /* 0x000fe20000400000 */
[----:B------:R-:W-:Y:S01]  /*8620*/  F2FP.F16.F32.PACK_AB R95, RZ, R95 ;  /* 0x0000005fff5f723e */ /* 0x000fe200000000ff */
[-C--:B------:R-:W-:Y:S01]  /*8630*/  FMUL R102, R102, R155.reuse ;  /* 0x0000009b66667220 */ /* 0x080fe20000400000 */
[----:B------:R-:W-:Y:S01]  /*8640*/  F2FP.F16.F32.PACK_AB R96, RZ, R96 ;  /* 0x00000060ff60723e */ /* 0x000fe200000000ff */
[----:B------:R-:W-:Y:S01]  /*8650*/  @P4 STG.E.U16 desc[UR36][R6.64+0x10], R92 ;  /* 0x0000105c06004986 */ /* 0x000fe2000c101524 */
[C---:B------:R-:W-:Y:S01]  /*8660*/  ISETP.GT.AND P4, PT, R0.reuse, 0x10, P3 ;  /* 0x000000100000780c */ /* 0x040fe20001f84270 */
[----:B------:R-:W-:Y:S01]  /*8670*/  FMUL R103, R103, R155 ;  /* 0x0000009b67677220 */ /* 0x000fe20000400000 */
[----:B------:R-:W-:Y:S01]  /*8680*/  F2FP.F16.F32.PACK_AB R97, RZ, R97 ;  /* 0x00000061ff61723e */ /* 0x000fe200000000ff */
[----:B------:R-:W-:Y:S01]  /*8690*/  @P5 STG.E.U16 desc[UR36][R6.64+0x12], R93 ;  /* 0x0000125d06005986 */ /* 0x000fe2000c101524 */
[----:B------:R-:W-:Y:S01]  /*86a0*/  ISETP.GT.AND P5, PT, R0, 0x11, P0 ;  /* 0x000000110000780c */ /* 0x000fe200007a4270 */
        /* <DEDUP_REMOVED lines=74> */
[----:B------:R-:W-:Y:S01]  /*8b50*/  FMUL R125, R125, R155 ;  /* 0x0000009b7d7d7220 */ /* 0x000fe20000400000 */
[----:B------:R-:W-:Y:S01]  /*8b60*/  F2FP.F16.F32.PACK_AB R119, RZ, R119 ;  /* 0x00000077ff77723e */ /* 0x000fe200000000ff */
[-C--:B------:R-:W-:Y:S01]  /*8b70*/  FMUL R126, R126, R155.reuse ;  /* 0x0000009b7e7e7220 */ /* 0x080fe20000400000 */
[----:B------:R-:W-:Y:S01]  /*8b80*/  F2FP.F16.F32.PACK_AB R120, RZ, R120 ;  /* 0x00000078ff78723e */ /* 0x000fe200000000ff */
        /* <DEDUP_REMOVED lines=66> */
[----:B------:R-:W-:Y:S01]  /*8fb0*/  IMAD.SHL.U32 R23, R4, 0x100, RZ ;  /* 0x0000010004177824 */ /* 0x000fe200078e00ff */
[----:B------:R-:W-:Y:S01]  /*8fc0*/  F2FP.F16.F32.PACK_AB R140, RZ, R140 ;  /* 0x0000008cff8c723e */ /* 0x000fe200000000ff */
[----:B------:R-:W-:Y:S01]  /*8fd0*/  @P1 STG.E.U16 desc[UR36][R6.64+0x90], R124 ;  /* 0x0000907c06001986 */ /* 0x000fe2000c101524 */
[----:B------:R-:W-:Y:S01]  /*8fe0*/  ISETP.GT.AND P1, PT, R0, 0x50, P3 ;  /* 0x000000500000780c */ /* 0x000fe20001f24270 */
[----:B------:R-:W-:Y:S01]  /*8ff0*/  FMUL R146, R146, R155 ;  /* 0x0000009b92927220 */ /* 0x000fe20000400000 */
[----:B------:R-:W-:Y:S01]  /*9000*/  F2FP.F16.F32.PACK_AB R141, RZ, R141 ;  /* 0x0000008dff8d723e */ /* 0x000fe200000000ff */
[----:B------:R-:W-:Y:S01]  /*9010*/  @P2 STG.E.U16 desc[UR36][R6.64+0x92], R125 ;  /* 0x0000927d06002986 */ /* 0x000fe2000c101524 */
[C---:B------:R-:W-:Y:S01]  /*9020*/  ISETP.GT.AND P2, PT, R0.reuse, 0x51, P3 ;  /* 0x000000510000780c */ /* 0x040fe20001f44270 */
[-C--:B------:R-:W-:Y:S01]  /*9030*/  FMUL R147, R147, R155.reuse ;  /* 0x0000009b93937220 */ /* 0x080fe20000400000 */
        /* <DEDUP_REMOVED lines=11> */
[-C--:B------:R-:W-:Y:S01]  /*90f0*/  FMUL R150, R150, R155.reuse ;  /* 0x0000009b96967220 */ /* 0x080fe20000400000 */
[----:B------:R-:W-:Y:S01]  /*9100*/  SHF.L.U64.HI R21, R4, 0x8, R5 ;  /* 0x0000000804157819 */ /* 0x000fe20000010205 */
[----:B------:R-:W-:Y:S01]  /*9110*/  @P2 STG.E.U16 desc[UR36][R6.64+0xa2], R129 ;  /* 0x0000a28106002986 */ /* 0x000fe2000c101524 */
[C---:B------:R-:W-:Y:S01]  /*9120*/  ISETP.GT.AND P2, PT, R0.reuse, 0x59, P3 ;  /* 0x000000590000780c */ /* 0x040fe20001f44270 */
        /* <DEDUP_REMOVED lines=58> */
[----:B------:R-:W-:Y:S01]  /*94d0*/  @P2 STG.E.U16 desc[UR36][R12.64+0xd0], R142 ;  /* 0x0000d08e0c002986 */ /* 0x000fe2000c101524 */
[----:B------:R-:W-:Y:S01]  /*94e0*/  F2FP.F16.F32.PACK_AB R34, RZ, R34 ;  /* 0x00000022ff22723e */ /* 0x000fe200000000ff */
[----:B------:R-:W-:Y:S01]  /*94f0*/  FMUL R40, R40, R155 ;  /* 0x0000009b28287220 */ /* 0x000fe20000400000 */
[----:B------:R-:W-:Y:S01]  /*9500*/  F2FP.F16.F32.PACK_AB R35, RZ, R35 ;  /* 0x00000023ff23723e */ /* 0x000fe200000000ff */
        /* <DEDUP_REMOVED lines=8> */
[----:B------:R-:W-:Y:S01]  /*9590*/  @P1 IMAD.MOV.U32 R4, RZ, RZ, R6 ;  /* 0x000000ffff041224 */ /* 0x000fe200078e0006 */
[----:B------:R-:W-:Y:S01]  /*95a0*/  F2FP.F16.F32.PACK_AB R38, RZ, R38 ;  /* 0x00000026ff26723e */ /* 0x000fe200000000ff */
[----:B------:R-:W-:Y:S01]  /*95b0*/  @P1 IMAD.MOV.U32 R5, RZ, RZ, R7 ;  /* 0x000000ffff051224 */ /* 0x000fe200078e0007 */
[----:B------:R-:W-:Y:S01]  /*95c0*/  F2FP.F16.F32.PACK_AB R39, RZ, R39 ;  /* 0x00000027ff27723e */ /* 0x000fe200000000ff */
[-C--:B------:R-:W-:Y:S01]  /*95d0*/  FMUL R43, R43, R155.reuse ;  /* 0x0000009b2b2b7220 */ /* 0x080fe20000400000 */
[----:B------:R-:W-:Y:S01]  /*95e0*/  F2FP.F16.F32.PACK_AB R40, RZ, R40 ;  /* 0x00000028ff28723e */ /* 0x000fe200000000ff */
[-C--:B------:R-:W-:Y:S01]  /*95f0*/  FMUL R44, R44, R155.reuse ;  /* 0x0000009b2c2c7220 */ /* 0x080fe20000400000 */
[----:B------:R0:W-:Y:S01]  /*9600*/  @P1 STG.E.U16 desc[UR36][R4.64+0xe2], R145 ;  /* 0x0000e29104001986 */ /* 0x0001e2000c101524 */
[----:B------:R-:W-:Y:S01]  /*9610*/  IADD3 R14, P1, P2, R11, R6, R23 ;  /* 0x000000060b0e7210 */ /* 0x000fe20007a3e017 */
[----:B------:R-:W-:Y:S01]  /*9620*/  FMUL R45, R45, R155 ;  /* 0x0000009b2d2d7220 */ /* 0x000fe20000400000 */
[----:B------:R-:W-:Y:S01]  /*9630*/  F2FP.F16.F32.PACK_AB R41, RZ, R41 ;  /* 0x00000029ff29723e */ /* 0x000fe200000000ff */
[----:B------:R-:W-:Y:S01]  /*9640*/  FMUL R46, R46, R155 ;  /* 0x0000009b2e2e7220 */ /* 0x000fe20000400000 */
[----:B------:R-:W-:Y:S01]  /*9650*/  IADD3.X R15, R9, R7, R21, P1, P2 ;  /* 0x00000007090f7210 */ /* 0x000fe20000fe4415 */
[-C--:B------:R-:W-:Y:S01]  /*9660*/  FMUL R47, R47, R155.reuse ;  /* 0x0000009b2f2f7220 */ /* 0x080fe20000400000 */
[C---:B------:R-:W-:Y:S01]  /*9670*/  ISETP.GT.AND P1, PT, R3.reuse, 0x80, PT ;  /* 0x000000800300780c */ /* 0x040fe20003f24270 */
[-C--:B------:R-:W-:Y:S01]  /*9680*/  FMUL R48, R48, R155.reuse ;  /* 0x0000009b30307220 */ /* 0x080fe20000400000 */
[----:B------:R-:W-:Y:S01]  /*9690*/  ISETP.GT.AND P2, PT, R3, 0x88, PT ;  /* 0x000000880300780c */ /* 0x000fe20003f44270 */
[----:B------:R-:W-:Y:S01]  /*96a0*/  FMUL R49, R49, R155 ;  /* 0x0000009b31317220 */ /* 0x000fe20000400000 */
[----:B------:R-:W-:Y:S01]  /*96b0*/  F2FP.F16.F32.PACK_AB R42, RZ, R42 ;  /* 0x0000002aff2a723e */ /* 0x000fe200000000ff */
[----:B0-----:R-:W-:Y:S01]  /*96c0*/  @P5 IMAD.MOV.U32 R4, RZ, RZ, R12 ;  /* 0x000000ffff045224 */ /* 0x001fe200078e000c */
[----:B------:R-:W-:Y:S01]  /*96d0*/  F2FP.F16.F32.PACK_AB R43, RZ, R43 ;  /* 0x0000002bff2b723e */ /* 0x000fe200000000ff */
[----:B------:R-:W-:Y:S01]  /*96e0*/  @P5 IMAD.MOV.U32 R5, RZ, RZ, R13 ;  /* 0x000000ffff055224 */ /* 0x000fe200078e000d */
[----:B------:R-:W-:Y:S01]  /*96f0*/  F2FP.F16.F32.PACK_AB R44, RZ, R44 ;  /* 0x0000002cff2c723e */ /* 0x000fe200000000ff */
[----:B------:R-:W-:Y:S01]  /*9700*/  FMUL R50, R50, R155 ;  /* 0x0000009b32327220 */ /* 0x000fe20000400000 */
[----:B------:R-:W-:Y:S01]  /*9710*/  F2FP.F16.F32.PACK_AB R45, RZ, R45 ;  /* 0x0000002dff2d723e */ /* 0x000fe200000000ff */
[-C--:B------:R-:W-:Y:S01]  /*9720*/  FMUL R51, R51, R155.reuse ;  /* 0x0000009b33337220 */ /* 0x080fe20000400000 */
[----:B------:R0:W-:Y:S01]  /*9730*/  @P5 STG.E.U16 desc[UR36][R4.64+0xe0], R146 ;  /* 0x0000e09204005986 */ /* 0x0001e2000c101524 */
[----:B------:R-:W-:Y:S01]  /*9740*/  ISETP.GT.AND P5, PT, R0, 0x78, P3 ;  /* 0x000000780000780c */ /* 0x000fe20001fa4270 */
[-C--:B------:R-:W-:Y:S01]  /*9750*/  FMUL R52, R52, R155.reuse ;  /* 0x0000009b34347220 */ /* 0x080fe20000400000 */
[C---:B------:R-:W-:Y:S01]  /*9760*/  ISETP.GT.AND P3, PT, R0.reuse, 0x79, P3 ;  /* 0x000000790000780c */ /* 0x040fe20001f64270 */
[----:B------:R-:W-:Y:S01]  /*9770*/  @P4 STG.E.U16 desc[UR36][R12.64+0xe2], R147 ;  /* 0x0000e2930c004986 */ /* 0x000fe2000c101524 */
[C---:B------:R-:W-:Y:S01]  /*9780*/  ISETP.GT.AND P4, PT, R0.reuse, 0x78, P0 ;  /* 0x000000780000780c */ /* 0x040fe20000784270 */
[-C--:B------:R-:W-:Y:S01]  /*9790*/  FMUL R53, R53, R155.reuse ;  /* 0x0000009b35357220 */ /* 0x080fe20000400000 */
[----:B------:R-:W-:Y:S01]  /*97a0*/  ISETP.GT.AND P0, PT, R0, 0x79, P0 ;  /* 0x000000790000780c */ /* 0x000fe20000704270 */
[-C--:B------:R-:W-:Y:S01]  /*97b0*/  FMUL R54, R54, R155.reuse ;  /* 0x0000009b36367220 */ /* 0x080fe20000400000 */
[----:B------:R-:W-:Y:S01]  /*97c0*/  F2FP.F16.F32.PACK_AB R46, RZ, R46 ;  /* 0x0000002eff2e723e */ /* 0x000fe200000000ff */
[----:B------:R-:W-:Y:S01]  /*97d0*/  FMUL R55, R55, R155 ;  /* 0x0000009b37377220 */ /* 0x000fe20000400000 */
[----:B------:R-:W-:Y:S01]  /*97e0*/  F2FP.F16.F32.PACK_AB R47, RZ, R47 ;  /* 0x0000002fff2f723e */ /* 0x000fe200000000ff */
[-C--:B------:R-:W-:Y:S01]  /*97f0*/  FMUL R56, R56, R155.reuse ;  /* 0x0000009b38387220 */ /* 0x080fe20000400000 */
[----:B------:R-:W-:Y:S01]  /*9800*/  F2FP.F16.F32.PACK_AB R48, RZ, R48 ;  /* 0x00000030ff30723e */ /* 0x000fe200000000ff */
[----:B------:R-:W-:Y:S01]  /*9810*/  @P5 STG.E.U16 desc[UR36][R6.64+0xf0], R148 ;  /* 0x0000f09406005986 */ /* 0x000fe2000c101524 */
[----:B0-----:R-:W-:Y:S01]  /*9820*/  IADD3 R4, P5, R23, R6, RZ ;  /* 0x0000000617047210 */ /* 0x001fe20007fbe0ff */
[----:B------:R-:W-:Y:S01]  /*9830*/  FMUL R57, R57, R155 ;  /* 0x0000009b39397220 */ /* 0x000fe20000400000 */
[----:B------:R-:W-:Y:S01]  /*9840*/  F2FP.F16.F32.PACK_AB R49, RZ, R49 ;  /* 0x00000031ff31723e */ /* 0x000fe200000000ff */
[----:B------:R0:W-:Y:S01]  /*9850*/  @P3 STG.E.U16 desc[UR36][R6.64+0xf2], R149 ;  /* 0x0000f29506003986 */ /* 0x0001e2000c101524 */
[----:B------:R-:W-:Y:S01]  /*9860*/  ISETP.GT.AND P3, PT, R0, RZ, P1 ;  /* 0x000000ff0000720c */ /* 0x000fe20000f64270 */
[----:B------:R-:W-:Y:S01]  /*9870*/  FMUL R58, R58, R155 ;  /* 0x0000009b3a3a7220 */ /* 0x000fe20000400000 */
[----:B------:R-:W-:Y:S01]  /*9880*/  IADD3.X R5, R21, R7, RZ, P5, !PT ;  /* 0x0000000715057210 */ /* 0x000fe20002ffe4ff */
[----:B------:R-:W-:Y:S01]  /*9890*/  @P4 STG.E.U16 desc[UR36][R12.64+0xf0], R150 ;  /* 0x0000f0960c004986 */ /* 0x000fe2000c101524 */
[C---:B------:R-:W-:Y:S01]  /*98a0*/  ISETP.GT.AND P4, PT, R0.reuse, 0x1, P1 ;  /* 0x000000010000780c */ /* 0x040fe20000f84270 */
[-C--:B------:R-:W-:Y:S01]  /*98b0*/  FMUL R59, R59, R155.reuse ;  /* 0x0000009b3b3b7220 */ /* 0x080fe20000400000 */
[C---:B------:R-:W-:Y:S01]  /*98c0*/  ISETP.GT.AND P5, PT, R0.reuse, RZ, P2 ;  /* 0x000000ff0000720c */ /* 0x040fe200017a4270 */
[----:B------:R-:W-:Y:S01]  /*98d0*/  @P0 STG.E.U16 desc[UR36][R12.64+0xf2], R151 ;  /* 0x0000f2970c000986 */ /* 0x000fe2000c101524 */
[----:B------:R-:W-:Y:S01]  /*98e0*/  ISETP.GT.AND P0, PT, R0, 0x1, P2 ;  /* 0x000000010000780c */ /* 0x000fe20001704270 */
[-C--:B------:R-:W-:Y:S01]  /*98f0*/  FMUL R60, R60, R155.reuse ;  /* 0x0000009b3c3c7220 */ /* 0x080fe20000400000 */
[----:B------:R-:W-:Y:S01]  /*9900*/  F2FP.F16.F32.PACK_AB R50, RZ, R50 ;  /* 0x00000032ff32723e */ /* 0x000fe200000000ff */
[----:B------:R-:W-:Y:S01]  /*9910*/  FMUL R61, R61, R155 ;  /* 0x0000009b3d3d7220 */ /* 0x000fe20000400000 */
[----:B------:R-:W-:Y:S01]  /*9920*/  F2FP.F16.F32.PACK_AB R51, RZ, R51 ;  /* 0x00000033ff33723e */ /* 0x000fe200000000ff */
[----:B------:R-:W-:Y:S01]  /*9930*/  @P3 STG.E.U16 desc[UR36][R4.64], R24 ;  /* 0x0000001804003986 */ /* 0x000fe2000c101524 */
[C---:B0-----:R-:W-:Y:S01]  /*9940*/  IADD3 R6, P3, R11.reuse, R4, RZ ;  /* 0x000000040b067210 */ /* 0x041fe20007f7e0ff */
[-C--:B------:R-:W-:Y:S01]  /*9950*/  FMUL R62, R62, R155.reuse ;  /* 0x0000009b3e3e7220 */ /* 0x080fe20000400000 */
[----:B------:R-:W-:Y:S01]  /*9960*/  F2FP.F16.F32.PACK_AB R52, RZ, R52 ;  /* 0x00000034ff34723e */ /* 0x000fe200000000ff */
[----:B------:R-:W-:Y:S01]  /*9970*/  @P4 STG.E.U16 desc[UR36][R4.64+0x2], R25 ;  /* 0x0000021904004986 */ /* 0x000fe2000c101524 */
[----:B------:R-:W-:Y:S01]  /*9980*/  IADD3 R10, P4, R11, R4, RZ ;  /* 0x000000040b0a7210 */ /* 0x000fe20007f9e0ff */
[--C-:B------:R-:W-:Y:S01]  /*9990*/  IMAD.X R7, R9, 0x1, R5.reuse, P3 ;  /* 0x0000000109077824 */ /* 0x100fe200018e0605 */
[C---:B------:R-:W-:Y:S01]  /*99a0*/  ISETP.GT.AND P3, PT, R0.reuse, 0x9, P2 ;  /* 0x000000090000780c */ /* 0x040fe20001764270 */
[----:B------:R-:W-:Y:S01]  /*99b0*/  FMUL R63, R63, R155 ;  /* 0x0000009b3f3f7220 */ /* 0x000fe20000400000 */
[----:B------:R-:W-:Y:S01]  /*99c0*/  F2FP.F16.F32.PACK_AB R53, RZ, R53 ;  /* 0x00000035ff35723e */ /* 0x000fe200000000ff */
[----:B------:R-:W-:Y:S01]  /*99d0*/  IMAD.X R11, R9, 0x1, R5, P4 ;  /* 0x00000001090b7824 */ /* 0x000fe200020e0605 */
[----:B------:R-:W-:Y:S01]  /*99e0*/  ISETP.GT.AND P4, PT, R0, 0x8, P1 ;  /* 0x000000080000780c */ /* 0x000fe20000f84270 */
[-C--:B------:R-:W-:Y:S01]  /*99f0*/  FMUL R64, R64, R155.reuse ;  /* 0x0000009b40407220 */ /* 0x080fe20000400000 */
[----:B------:R-:W-:Y:S01]  /*9a00*/  F2FP.F16.F32.PACK_AB R54, RZ, R54 ;  /* 0x00000036ff36723e */ /* 0x000fe200000000ff */
[-C--:B------:R-:W-:Y:S01]  /*9a10*/  FMUL R65, R65, R155.reuse ;  /* 0x0000009b41417220 */ /* 0x080fe20000400000 */
        /* <DEDUP_REMOVED lines=13> */
[-C--:B------:R-:W-:Y:S01]  /*9af0*/  FMUL R70, R70, R155.reuse ;  /* 0x0000009b46467220 */ /* 0x080fe20000400000 */
[----:B------:R-:W-:Y:S01]  /*9b00*/  @P5 STG.E.U16 desc[UR36][R4.64+0x12], R29 ;  /* 0x0000121d04005986 */ /* 0x000fe2000c101524 */
[C---:B------:R-:W-:Y:S01]  /*9b10*/  ISETP.GT.AND P5, PT, R0.reuse, 0x11, P1 ;  /* 0x000000110000780c */ /* 0x040fe20000fa4270 */
[-C--:B------:R-:W-:Y:S01]  /*9b20*/  FMUL R71, R71, R155.reuse ;  /* 0x0000009b47477220 */ /* 0x080fe20000400000 */
[----:B------:R-:W-:Y:S01]  /*9b30*/  F2FP.F16.F32.PACK_AB R58, RZ, R58 ;  /* 0x0000003aff3a723e */ /* 0x000fe200000000ff */
[----:B------:R0:W-:Y:S01]  /*9b40*/  @P0 STG.E.U16 desc[UR36][R6.64+0x10], R30 ;  /* 0x0000101e06000986 */ /* 0x0001e2000c101524 */
        /* <DEDUP_REMOVED lines=13> */
[--C-:B0-----:R-:W-:Y:S01]  /*9c20*/  @P0 IMAD.MOV.U32 R6, RZ, RZ, R14.reuse ;  /* 0x000000ffff060224 */ /* 0x101fe200078e000e */
[----:B------:R-:W-:Y:S01]  /*9c30*/  F2FP.F16.F32.PACK_AB R62, RZ, R62 ;  /* 0x0000003eff3e723e */ /* 0x000fe200000000ff */
[--C-:B------:R-:W-:Y:S01]  /*9c40*/  @P0 IMAD.MOV.U32 R7, RZ, RZ, R15.reuse ;  /* 0x000000ffff070224 */ /* 0x100fe200078e000f */
[----:B------:R-:W-:Y:S01]  /*9c50*/  F2FP.F16.F32.PACK_AB R63, RZ, R63 ;  /* 0x0000003fff3f723e */ /* 0x000fe200000000ff */
[-C--:B------:R-:W-:Y:S01]  /*9c60*/  FMUL R75, R75, R155.reuse ;  /* 0x0000009b4b4b7220 */ /* 0x080fe20000400000 */
[----:B------:R-:W-:Y:S01]  /*9c70*/  F2FP.F16.F32.PACK_AB R64, RZ, R64 ;  /* 0x00000040ff40723e */ /* 0x000fe200000000ff */
[-C--:B------:R-:W-:Y:S01]  /*9c80*/  FMUL R76, R76, R155.reuse ;  /* 0x0000009b4c4c7220 */ /* 0x080fe20000400000 */
[----:B------:R0:W-:Y:S01]  /*9c90*/  @P0 STG.E.U16 desc[UR36][R6.64+0x20], R34 ;  /* 0x0000202206000986 */ /* 0x0001e2000c101524 */
        /* <DEDUP_REMOVED lines=30> */
[----:B0-----:R-:W-:Y:S01]  /*9e80*/  @P0 IMAD.MOV.U32 R6, RZ, RZ, R14 ;  /* 0x000000ffff060224 */ /* 0x001fe200078e000e */
[----:B------:R-:W-:Y:S01]  /*9e90*/  F2FP.F16.F32.PACK_AB R76, RZ, R76 ;  /* 0x0000004cff4c723e */ /* 0x000fe200000000ff */
[----:B------:R-:W-:Y:S01]  /*9ea0*/  @P0 IMAD.MOV.U32 R7, RZ, RZ, R15 ;  /* 0x000000ffff070224 */ /* 0x000fe200078e000f */
[----:B------:R-:W-:Y:S01]  /*9eb0*/  F2FP.F16.F32.PACK_AB R77, RZ, R77 ;  /* 0x0000004dff4d723e */ /* 0x000fe200000000ff */
[----:B------:R-:W-:Y:S01]  /*9ec0*/  FMUL R87, R87, R155 ;  /* 0x0000009b57577220 */ /* 0x000fe20000400000 */
[----:B------:R-:W-:-:S02]  /*9ed0*/  F2FP.F16.F32.PACK_AB R78, RZ, R78 ;  /* 0x0000004eff4e723e */ /* 0x000fc400000000ff */
[----:B------:R0:W-:Y:S01]  /*9ee0*/  @P0 STG.E.U16 desc[UR36][R6.64+0x30], R38 ;  /* 0x0000302606000986 */ /* 0x0001e2000c101524 */
[----:B------:R-:W-:Y:S02]  /*9ef0*/  ISETP.GT.AND P0, PT, R0, 0x20, P2 ;  /* 0x000000200000780c */ /* 0x000fe40001704270 */
[----:B------:R-:W-:Y:S02]  /*9f00*/  F2FP.F16.F32.PACK_AB R79, RZ, R79 ;  /* 0x0000004fff4f723e */ /* 0x000fe400000000ff */
[----:B------:R-:W-:Y:S02]  /*9f10*/  F2FP.F16.F32.PACK_AB R80, RZ, R80 ;  /* 0x00000050ff50723e */ /* 0x000fe400000000ff */
[----:B------:R-:W-:Y:S02]  /*9f20*/  F2FP.F16.F32.PACK_AB R81, RZ, R81 ;  /* 0x00000051ff51723e */ /* 0x000fe400000000ff */
[----:B------:R-:W-:Y:S02]  /*9f30*/  F2FP.F16.F32.PACK_AB R82, RZ, R82 ;  /* 0x00000052ff52723e */ /* 0x000fe400000000ff */
[----:B------:R-:W-:Y:S01]  /*9f40*/  F2FP.F16.F32.PACK_AB R83, RZ, R83 ;  /* 0x00000053ff53723e */ /* 0x000fe200000000ff */
[----:B0-----:R-:W-:Y:S01]  /*9f50*/  @P3 IMAD.MOV.U32 R6, RZ, RZ, R14 ;  /* 0x000000ffff063224 */ /* 0x001fe200078e000e */
[----:B------:R-:W-:-:S02]  /*9f60*/  @P3 MOV R7, R15 ;  /* 0x0000000f00073202 */ /* 0x000fc40000000f00 */
[----:B------:R-:W-:Y:S02]  /*9f70*/  F2FP.F16.F32.PACK_AB R84, RZ, R84 ;  /* 0x00000054ff54723e */ /* 0x000fe400000000ff */
[----:B------:R-:W-:Y:S01]  /*9f80*/  F2FP.F16.F32.PACK_AB R85, RZ, R85 ;  /* 0x00000055ff55723e */ /* 0x000fe200000000ff */
[----:B------:R0:W-:Y:S01]  /*9f90*/  @P3 STG.E.U16 desc[UR36][R6.64+0x32], R39 ;  /* 0x0000322706003986 */ /* 0x0001e2000c101524 */
[C---:B------:R-:W-:Y:S02]  /*9fa0*/  ISETP.GT.AND P3, PT, R0.reuse, 0x21, P2 ;  /* 0x000000210000780c */ /* 0x040fe40001764270 */
[----:B------:R-:W-:Y:S01]  /*9fb0*/  F2FP.F16.F32.PACK_AB R86, RZ, R86 ;  /* 0x00000056ff56723e */ /* 0x000fe200000000ff */
[----:B------:R-:W-:Y:S01]  /*9fc0*/  @P4 STG.E.U16 desc[UR36][R4.64+0x40], R40 ;  /* 0x0000402804004986 */ /* 0x000fe2000c101524 */
[C---:B------:R-:W-:Y:S02]  /*9fd0*/  ISETP.GT.AND P4, PT, R0.reuse, 0x28, P1 ;  /* 0x000000280000780c */ /* 0x040fe40000f84270 */
[----:B------:R-:W-:Y:S01]  /*9fe0*/  F2FP.F16.F32.PACK_AB R87, RZ, R87 ;  /* 0x00000057ff57723e */ /* 0x000fe200000000ff */
[----:B------:R-:W-:Y:S01]  /*9ff0*/  @P5 STG.E.U16 desc[UR36][R4.64+0x42], R41 ;  /* 0x0000422904005986 */ /* 0x000fe2000c101524 */
[----:B------:R-:W-:Y:S01]  /*a000*/  ISETP.GT.AND P5, PT, R0, 0x29, P1 ;  /* 0x000000290000780c */ /* 0x000fe20000fa4270 */
[----:B0-----:R-:W-:-:S02]  /*a010*/  @P0 IMAD.MOV.U32 R6, RZ, RZ, R14 ;  /* 0x000000ffff060224 */ /* 0x001fc400078e000e */
[----:B------:R-:W-:-:S05]  /*a020*/  @P0 IMAD.MOV.U32 R7, RZ, RZ, R15 ;  /* 0x000000ffff070224 */ /* 0x000fca00078e000f */
[----:B------:R0:W-:Y:S01]  /*a030*/  @P0 STG.E.U16 desc[UR36][R6.64+0x40], R42 ;  /* 0x0000402a06000986 */ /* 0x0001e2000c101524 */
[----:B------:R-:W-:Y:S01]  /*a040*/  ISETP.GT.AND P0, PT, R0, 0x28, P2 ;  /* 0x000000280000780c */ /* 0x000fe20001704270 */
[----:B0-----:R-:W-:Y:S02]  /*a050*/  @P3 IMAD.MOV.U32 R6, RZ, RZ, R14 ;  /* 0x000000ffff063224 */ /* 0x001fe400078e000e */
[----:B------:R-:W-:-:S05]  /*a060*/  @P3 IMAD.MOV.U32 R7, RZ, RZ, R15 ;  /* 0x000000ffff073224 */ /* 0x000fca00078e000f */
[----:B------:R0:W-:Y:S01]  /*a070*/  @P3 STG.E.U16 desc[UR36][R6.64+0x42], R43 ;  /* 0x0000422b06003986 */ /* 0x0001e2000c101524 */
[----:B------:R-:W-:-:S03]  /*a080*/  ISETP.GT.AND P3, PT, R0, 0x29, P2 ;  /* 0x000000290000780c */ /* 0x000fc60001764270 */
[----:B------:R-:W-:Y:S01]  /*a090*/  @P4 STG.E.U16 desc[UR36][R4.64+0x50], R44 ;  /* 0x0000502c04004986 */ /* 0x000fe2000c101524 */
[----:B------:R-:W-:-:S03]  /*a0a0*/  ISETP.GT.AND P4, PT, R0, 0x30, P1 ;  /* 0x000000300000780c */ /* 0x000fc60000f84270 */
[----:B------:R-:W-:Y:S01]  /*a0b0*/  @P5 STG.E.U16 desc[UR36][R4.64+0x52], R45 ;  /* 0x0000522d04005986 */ /* 0x000fe2000c101524 */
[----:B------:R-:W-:Y:S01]  /*a0c0*/  ISETP.GT.AND P5, PT, R0, 0x31, P1 ;  /* 0x000000310000780c */ /* 0x000fe20000fa4270 */
[----:B0-----:R-:W-:Y:S02]  /*a0d0*/  @P0 IMAD.MOV.U32 R6, RZ, RZ, R14 ;  /* 0x000000ffff060224 */ /* 0x001fe400078e000e */
        /* <DEDUP_REMOVED lines=11> */
[----:B0-----:R-:W-:Y:S01]  /*a190*/  @P0 IMAD.MOV.U32 R6, RZ, RZ, R14 ;  /* 0x000000ffff060224 */ /* 0x001fe200078e000e */
[----:B------:R-:W-:-:S05]  /*a1a0*/  @P0 MOV R7, R15 ;  /* 0x0000000f00070202 */ /* 0x000fca0000000f00 */
        /* <DEDUP_REMOVED lines=26> */
[----:B0-----:R-:W-:Y:S01]  /*a350*/  @P3 IMAD.MOV.U32 R6, RZ, RZ, R14 ;  /* 0x000000ffff063224 */ /* 0x001fe200078e000e */
[----:B------:R-:W-:-:S05]  /*a360*/  @P3 MOV R7, R15 ;  /* 0x0000000f00073202 */ /* 0x000fca0000000f00 */
        /* <DEDUP_REMOVED lines=57> */
[----:B------:R-:W-:Y:S02]  /*a700*/  ISETP.GT.AND P0, PT, R0, 0x70, P2 ;  /* 0x000000700000780c */ /* 0x000fe40001704270 */
[----:B0-----:R-:W-:Y:S01]  /*a710*/  @P3 MOV R6, R14 ;  /* 0x0000000e00063202 */ /* 0x001fe20000000f00 */
[----:B------:R-:W-:-:S05]  /*a720*/  @P3 IMAD.MOV.U32 R7, RZ, RZ, R15 ;  /* 0x000000ffff073224 */ /* 0x000fca00078e000f */
[----:B------:R0:W-:Y:S01]  /*a730*/  @P3 STG.E.U16 desc[UR36][R6.64+0xd2], R79 ;  /* 0x0000d24f06003986 */ /* 0x0001e2000c101524 */
[C---:B------:R-:W-:Y:S02]  /*a740*/  ISETP.GT.AND P3, PT, R0.reuse, 0x78, P1 ;  /* 0x000000780000780c */ /* 0x040fe40000f64270 */
[C---:B------:R-:W-:Y:S01]  /*a750*/  ISETP.GT.AND P1, PT, R0.reuse, 0x79, P1 ;  /* 0x000000790000780c */ /* 0x040fe20000f24270 */
[----:B------:R-:W-:Y:S01]  /*a760*/  @P4 STG.E.U16 desc[UR36][R4.64+0xe0], R80 ;  /* 0x0000e05004004986 */ /* 0x000fe2000c101524 */
[----:B------:R-:W-:-:S03]  /*a770*/  ISETP.GT.AND P4, PT, R0, 0x71, P2 ;  /* 0x000000710000780c */ /* 0x000fc60001784270 */
[----:B------:R-:W-:Y:S01]  /*a780*/  @P5 STG.E.U16 desc[UR36][R4.64+0xe2], R81 ;  /* 0x0000e25104005986 */ /* 0x000fe2000c101524 */
[C---:B------:R-:W-:Y:S02]  /*a790*/  ISETP.GT.AND P5, PT, R0.reuse, 0x78, P2 ;  /* 0x000000780000780c */ /* 0x040fe400017a4270 */
[----:B------:R-:W-:Y:S01]  /*a7a0*/  ISETP.GT.AND P2, PT, R0, 0x79, P2 ;  /* 0x000000790000780c */ /* 0x000fe20001744270 */
[----:B0-----:R-:W-:Y:S02]  /*a7b0*/  @P0 IMAD.MOV.U32 R6, RZ, RZ, R14 ;  /* 0x000000ffff060224 */ /* 0x001fe400078e000e */
[----:B------:R-:W-:-:S05]  /*a7c0*/  @P0 IMAD.MOV.U32 R7, RZ, RZ, R15 ;  /* 0x000000ffff070224 */ /* 0x000fca00078e000f */
[----:B------:R0:W-:Y:S02]  /*a7d0*/  @P0 STG.E.U16 desc[UR36][R6.64+0xe0], R82 ;  /* 0x0000e05206000986 */ /* 0x0001e4000c101524 */
[----:B0-----:R-:W-:Y:S02]  /*a7e0*/  @P4 IMAD.MOV.U32 R6, RZ, RZ, R14 ;  /* 0x000000ffff064224 */ /* 0x001fe400078e000e */
[----:B------:R-:W-:-:S05]  /*a7f0*/  @P4 IMAD.MOV.U32 R7, RZ, RZ, R15 ;  /* 0x000000ffff074224 */ /* 0x000fca00078e000f */
[----:B------:R-:W-:Y:S04]  /*a800*/  @P4 STG.E.U16 desc[UR36][R6.64+0xe2], R83 ;  /* 0x0000e25306004986 */ /* 0x000fe8000c101524 */
[----:B------:R-:W-:Y:S04]  /*a810*/  @P3 STG.E.U16 desc[UR36][R4.64+0xf0], R84 ;  /* 0x0000f05404003986 */ /* 0x000fe8000c101524 */
[----:B------:R0:W-:Y:S02]  /*a820*/  @P1 STG.E.U16 desc[UR36][R4.64+0xf2], R85 ;  /* 0x0000f25504001986 */ /* 0x0001e4000c101524 */
[----:B0-----:R-:W-:-:S02]  /*a830*/  @P5 IMAD.MOV.U32 R4, RZ, RZ, R14 ;  /* 0x000000ffff045224 */ /* 0x001fc400078e000e */
[----:B------:R-:W-:-:S05]  /*a840*/  @P5 IMAD.MOV.U32 R5, RZ, RZ, R15 ;  /* 0x000000ffff055224 */ /* 0x000fca00078e000f */
[----:B------:R0:W-:Y:S04]  /*a850*/  @P5 STG.E.U16 desc[UR36][R4.64+0xf0], R86 ;  /* 0x0000f05604005986 */ /* 0x0001e8000c101524 */
[----:B------:R0:W-:Y:S02]  /*a860*/  @P2 STG.E.U16 desc[UR36][R14.64+0xf2], R87 ;  /* 0x0000f2570e002986 */ /* 0x0001e4000c101524 */
.L_x_284:
[----:B------:R-:W-:Y:S05]  /*a870*/  BSYNC B0 ;  /* 0x0000000000007941 */ /* 0x000fea0003800000 */
.L_x_32:
[----:B------:R-:W-:Y:S01]  /*a880*/  ULDC UR4, c[0x0][0xc] ;  /* 0x0000030000047ab9 */ /* 0x000fe20000000800 */
[----:B------:R-:W-:Y:S01]  /*a890*/  ULDC UR5, c[0x0][0x10] ;  /* 0x0000040000057ab9 */ /* 0x000fe20000000800 */
[----:B0-----:R-:W0:Y:S01]  /*a8a0*/  LDC R3, c[0x0][0x14] ;  /* 0x00000500ff037b82 */ /* 0x001e220000000800 */
[----:B------:R-:W-:Y:S01]  /*a8b0*/  UIMAD.WIDE.U32 UR4, UR4, UR5, URZ ;  /* 0x00000005040472a5 */ /* 0x000fe2000f8e003f */
[----:B------:R-:W-:Y:S01]  /*a8c0*/  PRMT R0, RZ, 0x7610, R0 ;  /* 0x00007610ff007816 */ /* 0x000fe20000000000 */
[----:B------:R-:W-:Y:S01]  /*a8d0*/  IMAD.MOV.U32 R23, RZ, RZ, -0x1 ;  /* 0xffffffffff177424 */ /* 0x000fe200078e00ff */
[----:B-----5:R-:W-:-:S03]  /*a8e0*/  MOV R154, 0xffffffff ;  /* 0xffffffff009a7802 */ /* 0x020fc60000000f00 */
[----:B0-----:R-:W-:-:S04]  /*a8f0*/  IMAD.WIDE.U32 R16, R3, UR4, R16 ;  /* 0x0000000403107c25 */ /* 0x001fc8000f8e0010 */
[----:B------:R-:W-:Y:S01]  /*a900*/  IMAD R3, R3, UR5, RZ ;  /* 0x0000000503037c24 */ /* 0x000fe2000f8e02ff */
[----:B------:R-:W-:Y:S02]  /*a910*/  ULDC.64 UR4, c[0x0][0x650] ;  /* 0x0001940000047ab9 */ /* 0x000fe40000000a00 */
[----:B------:R-:W-:Y:S01]  /*a920*/  ISETP.GE.U32.AND P0, PT, R16, UR4, PT ;  /* 0x0000000410007c0c */ /* 0x000fe2000bf06070 */
[----:B------:R-:W-:-:S05]  /*a930*/  IMAD.IADD R17, R17, 0x1, R3 ;  /* 0x0000000111117824 */ /* 0x000fca00078e0203 */
[----:B------:R-:W-:-:S13]  /*a940*/  ISETP.GE.U32.AND.EX P0, PT, R17, UR5, PT, P0 ;  /* 0x0000000511007c0c */ /* 0x000fda000bf06100 */
[----:B------:R-:W-:Y:S05]  /*a950*/  @P0 BRA `(.L_x_285) ;  /* 0x0000000400640947 */ /* 0x000fea0003800000 */
[----:B------:R-:W0:Y:S01]  /*a960*/  S2R R12, SR_CTAID.X ;  /* 0x00000000000c7919 */ /* 0x000e220000002500 */
[----:B-12---:R-:W1:Y:S01]  /*a970*/  LDC.64 R10, c[0x0][0x628] ;  /* 0x00018a00ff0a7b82 */ /* 0x006e620000000a00 */
[----:B------:R-:W-:Y:S01]  /*a980*/  ULDC UR4, c[0x0][0x150] ;  /* 0x0000540000047ab9 */ /* 0x000fe20000000800 */
[----:B------:R-:W-:Y:S01]  /*a990*/  IMAD.MOV.U32 R8, RZ, RZ, R16 ;  /* 0x000000ffff087224 */ /* 0x000fe200078e0010 */
[----:B------:R-:W2:Y:S01]  /*a9a0*/  S2R R24, SR_CTAID.Y ;  /* 0x0000000000187919 */ /* 0x000ea20000002600 */
[----:B------:R-:W-:-:S04]  /*a9b0*/  IMAD.MOV.U32 R9, RZ, RZ, R17 ;  /* 0x000000ffff097224 */ /* 0x000fc800078e0011 */
[----:B------:R-:W2:Y:S08]  /*a9c0*/  LDC R21, c[0x0][0x144] ;  /* 0x00005100ff157b82 */ /* 0x000eb00000000800 */
[----:B------:R-:W2:Y:S08]  /*a9d0*/  LDC R0, c[0x0][0x630] ;  /* 0x00018c00ff007b82 */ /* 0x000eb00000000800 */
[----:B------:R-:W2:Y:S01]  /*a9e0*/  LDC.64 R14, c[0x0][0x620] ;  /* 0x00018800ff0e7b82 */ /* 0x000ea20000000a00 */
[----:B-1----:R-:W-:-:S04]  /*a9f0*/  ISETP.NE.U32.AND P0, PT, R10, RZ, PT ;  /* 0x000000ff0a00720c */ /* 0x002fc80003f05070 */
[----:B------:R-:W-:Y:S02]  /*aa00*/  ISETP.NE.AND.EX P0, PT, R11, RZ, PT, P0 ;  /* 0x000000ff0b00720c */ /* 0x000fe40003f05300 */
[----:B0-----:R-:W-:-:S05]  /*aa10*/  I2FP.F32.U32 R3, R12 ;  /* 0x0000000c00037245 */ /* 0x001fca0000201000 */
[----:B------:R-:W-:-:S04]  /*aa20*/  FMUL R3, R3, UR4 ;  /* 0x0000000403037c20 */ /* 0x000fc80008400000 */
[----:B------:R0:W1:Y:S02]  /*aa30*/  F2I.U32.TRUNC.NTZ R20, R3 ;  /* 0x0000000300147305 */ /* 0x000064000020f000 */
[----:B------:R-:W-:Y:S05]  /*aa40*/  @!P0 BRA `(.L_x_286) ;  /* 0x0000000000288947 */ /* 0x000fea0003800000 */
[----:B0-----:R-:W0:Y:S02]  /*aa50*/  LDC R3, c[0x0][0x634] ;  /* 0x00018d00ff037b82 */ /* 0x001e240000000800 */
        /* <DEDUP_REMOVED lines=9> */
.L_x_286:
[----:B------:R-:W5:Y:S01]  /*aaf0*/  LDC.64 R30, c[0x0][0x640] ;  /* 0x00019000ff1e7b82 */ /* 0x000f620000000a00 */
[-CC-:B--2---:R-:W-:Y:S01]  /*ab00*/  SHF.R.U64 R23, R8, R0.reuse, R9.reuse ;  /* 0x0000000008177219 */ /* 0x184fe20000001209 */
[----:B-1----:R-:W-:Y:S01]  /*ab10*/  IMAD.MOV R20, RZ, RZ, -R20 ;  /* 0x000000ffff147224 */ /* 0x002fe200078e0a14 */
[----:B------:R-:W-:Y:S01]  /*ab20*/  SHF.R.U32.HI R0, RZ, R0, R9 ;  /* 0x00000000ff007219 */ /* 0x000fe20000011609 */
[----:B------:R-:W-:Y:S01]  /*ab30*/  ULDC UR4, c[0x0][0x154] ;  /* 0x0000550000047ab9 */ /* 0x000fe20000000800 */
[----:B0-----:R-:W-:Y:S01]  /*ab40*/  IADD3 R3, P0, RZ, -R23, RZ ;  /* 0x80000017ff037210 */ /* 0x001fe20007f1e0ff */
[----:B------:R-:W-:Y:S02]  /*ab50*/  IMAD R26, R21, R20, R12 ;  /* 0x00000014151a7224 */ /* 0x000fe400078e020c */
[----:B------:R-:W0:Y:S01]  /*ab60*/  LDC R6, c[0x0][0x618] ;  /* 0x00018600ff067b82 */ /* 0x000e220000000800 */
[----:B------:R-:W-:Y:S02]  /*ab70*/  IMAD.MOV.U32 R7, RZ, RZ, 0x1 ;  /* 0x00000001ff077424 */ /* 0x000fe400078e00ff */
[----:B------:R-:W-:-:S04]  /*ab80*/  IMAD.X R5, RZ, RZ, ~R0, P0 ;  /* 0x000000ffff057224 */ /* 0x000fc800000e0e00 */
[-C--:B------:R-:W-:Y:S01]  /*ab90*/  IMAD R0, R5, R14.reuse, RZ ;  /* 0x0000000e05007224 */ /* 0x080fe200078e02ff */
[----:B------:R-:W1:Y:S01]  /*aba0*/  LDC R8, c[0x0][0x608] ;  /* 0x00018200ff087b82 */ /* 0x000e620000000800 */
[----:B------:R-:W-:-:S04]  /*abb0*/  IMAD.WIDE.U32 R4, R3, R14, R16 ;  /* 0x0000000e03047225 */ /* 0x000fc800078e0010 */
[----:B------:R-:W-:Y:S01]  /*abc0*/  IMAD R3, R3, R15, R0 ;  /* 0x0000000f03037224 */ /* 0x000fe200078e0200 */
[----:B------:R-:W-:Y:S02]  /*abd0*/  I2FP.F32.U32 R0, R24 ;  /* 0x0000001800007245 */ /* 0x000fe40000201000 */
[----:B------:R-:W2:Y:S01]  /*abe0*/  LDC R28, c[0x0][0x658] ;  /* 0x00019600ff1c7b82 */ /* 0x000ea20000000800 */
[----:B-----5:R-:W-:Y:S02]  /*abf0*/  ISETP.NE.U32.AND P0, PT, R30, RZ, PT ;  /* 0x000000ff1e00720c */ /* 0x020fe40003f05070 */
[----:B------:R-:W-:Y:S01]  /*ac00*/  IADD3 R3, R5, R3, RZ ;  /* 0x0000000305037210 */ /* 0x000fe20007ffe0ff */
[----:B------:R-:W-:Y:S01]  /*ac10*/  FMUL R0, R0, UR4 ;  /* 0x0000000400007c20 */ /* 0x000fe20008400000 */
[----:B------:R-:W-:Y:S01]  /*ac20*/  ISETP.NE.AND.EX P0, PT, R31, RZ, PT, P0 ;  /* 0x000000ff1f00720c */ /* 0x000fe20003f05300 */
[----:B------:R-:W-:Y:S02]  /*ac30*/  IMAD.MOV.U32 R5, RZ, RZ, -0x1 ;  /* 0xffffffffff057424 */ /* 0x000fe400078e00ff */
[----:B------:R-:W3:Y:S01]  /*ac40*/  LDC R15, c[0x0][0x148] ;  /* 0x00005200ff0f7b82 */ /* 0x000ee20000000800 */
[-CC-:B0-----:R-:W-:Y:S01]  /*ac50*/  SHF.R.U64 R12, R4, R6.reuse, R3.reuse ;  /* 0x00000006040c7219 */ /* 0x181fe20000001203 */
[----:B------:R0:W0:Y:S01]  /*ac60*/  F2I.U32.TRUNC.NTZ R13, R0 ;  /* 0x00000000000d7305 */ /* 0x000022000020f000 */
[----:B------:R-:W-:-:S05]  /*ac70*/  SHF.R.U32.HI R3, RZ, R6, R3 ;  /* 0x00000006ff037219 */ /* 0x000fca0000011603 */
[----:B------:R-:W0:Y:S01]  /*ac80*/  LDC R20, c[0x0][0x600] ;  /* 0x00018000ff147b82 */ /* 0x000e220000000800 */
[-CC-:B-1----:R-:W-:Y:S02]  /*ac90*/  SHF.R.U64 R10, R12, R8.reuse, R3.reuse ;  /* 0x000000080c0a7219 */ /* 0x182fe40000001203 */
[----:B------:R-:W-:-:S05]  /*aca0*/  SHF.R.U32.HI R3, RZ, R8, R3 ;  /* 0x00000008ff037219 */ /* 0x000fca0000011603 */
[----:B------:R-:W1:Y:S01]  /*acb0*/  LDC R21, c[0x0][0x648] ;  /* 0x00019200ff157b82 */ /* 0x000e620000000800 */
[-C--:B--2---:R-:W-:Y:S02]  /*acc0*/  SHF.L.U32 R4, R5, R28.reuse, RZ ;  /* 0x0000001c05047219 */ /* 0x084fe400000006ff */
[-CC-:B------:R-:W-:Y:S02]  /*acd0*/  SHF.R.U64 R14, R10, R28.reuse, R3.reuse ;  /* 0x0000001c0a0e7219 */ /* 0x180fe40000001203 */
[----:B------:R-:W-:Y:S02]  /*ace0*/  SHF.R.U32.HI R5, RZ, R28, R3 ;  /* 0x0000001cff057219 */ /* 0x000fe40000011603 */
[----:B------:R-:W-:Y:S01]  /*acf0*/  LOP3.LUT R153, RZ, R4, RZ, 0x33, !PT ;  /* 0x00000004ff997212 */ /* 0x000fe200078e33ff */
[----:B------:R-:W2:Y:S01]  /*ad00*/  LDC R25, c[0x0][0x638] ;  /* 0x00018e00ff197b82 */ /* 0x000ea20000000800 */
[----:B------:R-:W-:Y:S01]  /*ad10*/  SHF.L.U32 R28, R7, R28, RZ ;  /* 0x0000001c071c7219 */ /* 0x000fe200000006ff */
[----:B------:R-:W-:-:S06]  /*ad20*/  IMAD.MOV.U32 R4, RZ, RZ, R14 ;  /* 0x000000ffff047224 */ /* 0x000fcc00078e000e */
[----:B------:R-:W0:Y:S01]  /*ad30*/  LDC R27, c[0x0][0x610] ;  /* 0x00018400ff1b7b82 */ /* 0x000e220000000800 */
[----:B------:R-:W-:Y:S05]  /*ad40*/  @!P0 BRA `(.L_x_287) ;  /* 0x0000000000288947 */ /* 0x000fea0003800000 */
[----:B------:R-:W5:Y:S02]  /*ad50*/  LDC R3, c[0x0][0x64c] ;  /* 0x00019300ff037b82 */ /* 0x000f640000000800 */
[----:B-----5:R-:W-:-:S05]  /*ad60*/  IADD3 R3, P0, R14, R3, RZ ;  /* 0x000000030e037210 */ /* 0x020fca0007f1e0ff */
        /* <DEDUP_REMOVED lines=8> */
.L_x_287:
[----:B------:R-:W-:Y:S01]  /*adf0*/  ISETP.NE.AND P0, PT, R2, 0x1, PT ;  /* 0x000000010200780c */ /* 0x000fe20003f05270 */
[----:B0-----:R-:W-:Y:S01]  /*ae00*/  IMAD.MOV R13, RZ, RZ, -R13 ;  /* 0x000000ffff0d7224 */ /* 0x001fe200078e0a0d */
[----:B-1----:R-:W-:Y:S01]  /*ae10*/  SHF.R.U64 R0, R4, R21, R5 ;  /* 0x0000001504007219 */ /* 0x002fe20000001205 */
[----:B------:R-:W-:Y:S01]  /*ae20*/  VIADD R5, R20, 0xffffffff ;  /* 0xffffffff14057836 */ /* 0x000fe20000000000 */
[----:B------:R-:W-:Y:S02]  /*ae30*/  LOP3.LUT R153, R10, R153, RZ, 0xc0, !PT ;  /* 0x000000990a997212 */ /* 0x000fe400078ec0ff */
[----:B------:R-:W-:Y:S02]  /*ae40*/  IADD3 R3, -R0, RZ, RZ ;  /* 0x000000ff00037210 */ /* 0x000fe40007ffe1ff */
[----:B------:R-:W-:Y:S01]  /*ae50*/  LOP3.LUT R5, R12, R5, RZ, 0xc0, !PT ;  /* 0x000000050c057212 */ /* 0x000fe200078ec0ff */
[----:B------:R-:W-:Y:S02]  /*ae60*/  IMAD R153, R28, R0, R153 ;  /* 0x000000001c997224 */ /* 0x000fe400078e0299 */
[----:B--2---:R-:W-:-:S02]  /*ae70*/  IMAD R0, R3, R25, R14 ;  /* 0x0000001903007224 */ /* 0x004fc400078e020e */
[----:B---3--:R-:W-:Y:S02]  /*ae80*/  @P0 IMAD R26, R15, R13, R24 ;  /* 0x0000000d0f1a0224 */ /* 0x008fe400078e0218 */
[----:B------:R-:W-:Y:S02]  /*ae90*/  IMAD R4, R0, R20, R5 ;  /* 0x0000001400047224 */ /* 0x000fe400078e0205 */
[----:B------:R-:W-:Y:S02]  /*aea0*/  IMAD R153, R153, R27, R26 ;  /* 0x0000001b99997224 */ /* 0x000fe400078e021a */
[----:B------:R-:W-:-:S03]  /*aeb0*/  IMAD.MOV.U32 R3, RZ, RZ, 0x1 ;  /* 0x00000001ff037424 */ /* 0x000fc600078e00ff */
[----:B------:R-:W-:Y:S02]  /*aec0*/  SEL R154, R4, R153, !P0 ;  /* 0x00000099049a7207 */ /* 0x000fe40004000000 */
[----:B------:R-:W-:Y:S02]  /*aed0*/  PRMT R0, R3, 0x7610, R0 ;  /* 0x0000761003007816 */ /* 0x000fe40000000000 */
[----:B------:R-:W-:-:S07]  /*aee0*/  SEL R153, R153, R4, !P0 ;  /* 0x0000000499997207 */ /* 0x000fce0004000000 */
.L_x_285:
[----:B------:R-:W-:-:S13]  /*aef0*/  LOP3.LUT P0, RZ, R0, 0xff, RZ, 0xc0, !PT ;  /* 0x000000ff00ff7812 */ /* 0x000fda000780c0ff */
[----:B------:R-:W-:Y:S05]  /*af00*/  @P0 BRA `(.L_x_288) ;  /* 0xffffff6000bc0947 */ /* 0x000fea000383ffff */
[----:B------:R-:W-:Y:S05]  /*af10*/  EXIT ;  /* 0x000000000000794d */ /* 0x000fea0003800000 */
.L_x_7:
[----:B0-----:R-:W-:Y:S01]  /*af20*/  ULDC.64 UR4, c[0x0][0x650] ;  /* 0x0001940000047ab9 */ /* 0x001fe20000000a00 */
[----:B------:R-:W-:Y:S01]  /*af30*/  PRMT R6, RZ, 0x7610, R6 ;  /* 0x00007610ff067816 */ /* 0x000fe20000000006 */
[----:B------:R-:W-:Y:S01]  /*af40*/  IMAD.MOV.U32 R12, RZ, RZ, -0x1 ;  /* 0xffffffffff0c7424 */ /* 0x000fe200078e00ff */
[----:B------:R-:W-:Y:S01]  /*af50*/  ISETP.GE.U32.AND P0, PT, R16, UR4, PT ;  /* 0x0000000410007c0c */ /* 0x000fe2000bf06070 */
[----:B------:R-:W-:Y:S02]  /*af60*/  IMAD.MOV.U32 R20, RZ, RZ, -0x1 ;  /* 0xffffffffff147424 */ /* 0x000fe400078e00ff */
[----:B------:R-:W-:Y:S01]  /*af70*/  IMAD.MOV.U32 R13, RZ, RZ, -0x1 ;  /* 0xffffffffff0d7424 */ /* 0x000fe200078e00ff */
        /* <DEDUP_REMOVED lines=15> */
[----:B------:R-:W-:Y:S01]  /*b070*/  IMAD.WIDE.U32 R8, R13, R14, RZ ;  /* 0x0000000e0d087225 */ /* 0x000fe200078e00ff */
[----:B------:R-:W-:-:S03]  /*b080*/  MOV R12, R11 ;  /* 0x0000000b000c7202 */ /* 0x000fc60000000f00 */
[----:B------:R-:W-:Y:S01]  /*b090*/  IMAD.X R13, RZ, RZ, RZ, P0 ;  /* 0x000000ffff0d7224 */ /* 0x000fe200000e06ff */
[----:B------:R-:W-:-:S05]  /*b0a0*/  IADD3 RZ, P0, R9, R10, RZ ;  /* 0x0000000a09ff7210 */ /* 0x000fca0007f1e0ff */
[----:B------:R-:W-:-:S08]  /*b0b0*/  IMAD.WIDE.U32.X R12, R23, R15, R12, P0 ;  /* 0x0000000f170c7225 */ /* 0x000fd000000e040c */
.L_x_290:
[----:B------:R-:W0:Y:S01]  /*b0c0*/  LDC.64 R28, c[0x0][0x640] ;  /* 0x00019000ff1c7b82 */ /* 0x000e220000000a00 */
[-CC-:B------:R-:W-:Y:S01]  /*b0d0*/  SHF.R.U64 R22, R12, R6.reuse, R13.reuse ;  /* 0x000000060c167219 */ /* 0x180fe2000000120d */
[----:B------:R-:W-:Y:S01]  /*b0e0*/  IMAD.MOV.U32 R30, RZ, RZ, 0x1 ;  /* 0x00000001ff1e7424 */ /* 0x000fe200078e00ff */
[----:B------:R-:W-:Y:S02]  /*b0f0*/  SHF.R.U32.HI R6, RZ, R6, R13 ;  /* 0x00000006ff067219 */ /* 0x000fe4000001160d */
[----:B------:R-:W-:-:S03]  /*b100*/  IADD3 R11, P0, RZ, -R22, RZ ;  /* 0x80000016ff0b7210 */ /* 0x000fc60007f1e0ff */
[----:B------:R-:W1:Y:S02]  /*b110*/  LDC R10, c[0x0][0x618] ;  /* 0x00018600ff0a7b82 */ /* 0x000e640000000800 */
[----:B------:R-:W-:-:S04]  /*b120*/  IMAD.X R9, RZ, RZ, ~R6, P0 ;  /* 0x000000ffff097224 */ /* 0x000fc800000e0e06 */
[-C--:B------:R-:W-:Y:S02]  /*b130*/  IMAD R6, R9, R24.reuse, RZ ;  /* 0x0000001809067224 */ /* 0x080fe400078e02ff */
[----:B------:R-:W2:Y:S01]  /*b140*/  LDC R12, c[0x0][0x608] ;  /* 0x00018200ff0c7b82 */ /* 0x000ea20000000800 */
[----:B------:R-:W-:-:S04]  /*b150*/  IMAD.WIDE.U32 R8, R11, R24, R16 ;  /* 0x000000180b087225 */ /* 0x000fc800078e0010 */
[----:B------:R-:W-:-:S03]  /*b160*/  IMAD R11, R11, R25, R6 ;  /* 0x000000190b0b7224 */ /* 0x000fc600078e0206 */
[----:B------:R-:W3:Y:S01]  /*b170*/  LDC R27, c[0x0][0x658] ;  /* 0x00019600ff1b7b82 */ /* 0x000ee20000000800 */
[----:B------:R-:W-:Y:S01]  /*b180*/  IMAD.IADD R9, R9, 0x1, R11 ;  /* 0x0000000109097824 */ /* 0x000fe200078e020b */
[----:B0-----:R-:W-:-:S04]  /*b190*/  ISETP.NE.U32.AND P0, PT, R28, RZ, PT ;  /* 0x000000ff1c00720c */ /* 0x001fc80003f05070 */
[----:B------:R-:W-:Y:S02]  /*b1a0*/  ISETP.NE.AND.EX P0, PT, R29, RZ, PT, P0 ;  /* 0x000000ff1d00720c */ /* 0x000fe40003f05300 */
[----:B------:R-:W0:Y:S01]  /*b1b0*/  LDC R20, c[0x0][0x600] ;  /* 0x00018000ff147b82 */ /* 0x000e220000000800 */
[-CC-:B-1----:R-:W-:Y:S01]  /*b1c0*/  SHF.R.U64 R14, R8, R10.reuse, R9.reuse ;  /* 0x0000000a080e7219 */ /* 0x182fe20000001209 */
[----:B------:R-:W-:Y:S01]  /*b1d0*/  IMAD.MOV.U32 R8, RZ, RZ, -0x1 ;  /* 0xffffffffff087424 */ /* 0x000fe200078e00ff */
[----:B------:R-:W-:-:S05]  /*b1e0*/  SHF.R.U32.HI R9, RZ, R10, R9 ;  /* 0x0000000aff097219 */ /* 0x000fca0000011609 */
[----:B------:R-:W1:Y:S01]  /*b1f0*/  LDC R24, c[0x0][0x648] ;  /* 0x00019200ff187b82 */ /* 0x000e620000000800 */
[-CC-:B--2---:R-:W-:Y:S02]  /*b200*/  SHF.R.U64 R23, R14, R12.reuse, R9.reuse ;  /* 0x0000000c0e177219 */ /* 0x184fe40000001209 */
[----:B------:R-:W-:-:S05]  /*b210*/  SHF.R.U32.HI R6, RZ, R12, R9 ;  /* 0x0000000cff067219 */ /* 0x000fca0000011609 */
[----:B------:R-:W2:Y:S01]  /*b220*/  LDC R26, c[0x0][0x638] ;  /* 0x00018e00ff1a7b82 */ /* 0x000ea20000000800 */
[-C--:B---3--:R-:W-:Y:S02]  /*b230*/  SHF.L.U32 R8, R8, R27.reuse, RZ ;  /* 0x0000001b08087219 */ /* 0x088fe400000006ff */
[-CC-:B------:R-:W-:Y:S02]  /*b240*/  SHF.R.U64 R25, R23, R27.reuse, R6.reuse ;  /* 0x0000001b17197219 */ /* 0x180fe40000001206 */
[----:B------:R-:W-:Y:S02]  /*b250*/  LOP3.LUT R32, RZ, R8, RZ, 0x33, !PT ;  /* 0x00000008ff207212 */ /* 0x000fe400078e33ff */
[----:B------:R-:W-:Y:S01]  /*b260*/  SHF.R.U32.HI R9, RZ, R27, R6 ;  /* 0x0000001bff097219 */ /* 0x000fe20000011606 */
[----:B------:R-:W3:Y:S01]  /*b270*/  LDC R31, c[0x0][0x610] ;  /* 0x00018400ff1f7b82 */ /* 0x000ee20000000800 */
[----:B------:R-:W-:Y:S01]  /*b280*/  IMAD.MOV.U32 R8, RZ, RZ, R25 ;  /* 0x000000ffff087224 */ /* 0x000fe200078e0019 */
[----:B------:R-:W-:Y:S06]  /*b290*/  @!P0 BRA `(.L_x_291) ;  /* 0x0000000000288947 */ /* 0x000fec0003800000 */
        /* <DEDUP_REMOVED lines=10> */
.L_x_291:
[----:B------:R-:W-:Y:S01]  /*b340*/  ISETP.NE.AND P0, PT, R2, 0x1, PT ;  /* 0x000000010200780c */ /* 0x000fe20003f05270 */
[----:B------:R-:W-:Y:S01]  /*b350*/  IMAD.MOV.U32 R13, RZ, RZ, R22 ;  /* 0x000000ffff0d7224 */ /* 0x000fe200078e0016 */
[----:B-1----:R-:W-:Y:S02]  /*b360*/  SHF.R.U64 R6, R8, R24, R9 ;  /* 0x0000001808067219 */ /* 0x002fe40000001209 */
[----:B------:R-:W-:Y:S02]  /*b370*/  SHF.L.U32 R30, R30, R27, RZ ;  /* 0x0000001b1e1e7219 */ /* 0x000fe400000006ff */
[----:B------:R-:W-:Y:S01]  /*b380*/  LOP3.LUT R5, R23, R32, RZ, 0xc0, !PT ;  /* 0x0000002017057212 */ /* 0x000fe200078ec0ff */
[----:B------:R-:W-:Y:S01]  /*b390*/  IMAD.MOV R8, RZ, RZ, -R6 ;  /* 0x000000ffff087224 */ /* 0x000fe200078e0a06 */
[----:B0-----:R-:W-:-:S03]  /*b3a0*/  IADD3 R9, R20, -0x1, RZ ;  /* 0xffffffff14097810 */ /* 0x001fc60007ffe0ff */
[----:B------:R-:W-:Y:S01]  /*b3b0*/  IMAD R6, R30, R6, R5 ;  /* 0x000000061e067224 */ /* 0x000fe200078e0205 */
[----:B------:R-:W-:Y:S01]  /*b3c0*/  LOP3.LUT R5, R14, R9, RZ, 0xc0, !PT ;  /* 0x000000090e057212 */ /* 0x000fe200078ec0ff */
[----:B------:R-:W-:Y:S02]  /*b3d0*/  @P0 IMAD R3, R7, R21, R4 ;  /* 0x0000001507030224 */ /* 0x000fe400078e0204 */
[----:B--2---:R-:W-:Y:S02]  /*b3e0*/  IMAD R4, R8, R26, R25 ;  /* 0x0000001a08047224 */ /* 0x004fe400078e0219 */
[----:B---3--:R-:W-:Y:S02]  /*b3f0*/  IMAD R3, R6, R31, R3 ;  /* 0x0000001f06037224 */ /* 0x008fe400078e0203 */
[----:B------:R-:W-:Y:S02]  /*b400*/  IMAD R4, R4, R20, R5 ;  /* 0x0000001404047224 */ /* 0x000fe400078e0205 */
[----:B------:R-:W-:-:S03]  /*b410*/  IMAD.MOV.U32 R6, RZ, RZ, 0x1 ;  /* 0x00000001ff067424 */ /* 0x000fc600078e00ff */
[----:B------:R-:W-:Y:S02]  /*b420*/  SEL R20, R4, R3, !P0 ;  /* 0x0000000304147207 */ /* 0x000fe40004000000 */
[----:B------:R-:W-:-:S07]  /*b430*/  SEL R12, R3, R4, !P0 ;  /* 0x00000004030c7207 */ /* 0x000fce0004000000 */
.L_x_289:
[----:B------:R-:W-:-:S08]  /*b440*/  NOP ;  /* 0x0000000000007918 */ /* 0x000fd00000000000 */
[----:B------:R-:W0:-:S00]  /*b450*/  USETMAXREG.DEALLOC.CTAPOOL 0x28 ;  /* 0x00000028000079c8 */ /* 0x000e0000080e0500 */
[----:B0-----:R-:W-:-:S13]  /*b460*/  ISETP.NE.AND P0, PT, R0, RZ, PT ;  /* 0x000000ff0000720c */ /* 0x001fda0003f05270 */
[----:B------:R-:W-:Y:S05]  /*b470*/  @P0 EXIT ;  /* 0x000000000000094d */ /* 0x000fea0003800000 */
[----:B------:R-:W-:Y:S01]  /*b480*/  LOP3.LUT P0, RZ, R6, 0xff, RZ, 0xc0, !PT ;  /* 0x000000ff06ff7812 */ /* 0x000fe2000780c0ff */
[----:B------:R-:W-:Y:S02]  /*b490*/  IMAD.MOV.U32 R10, RZ, RZ, 0x1 ;  /* 0x00000001ff0a7424 */ /* 0x000fe400078e00ff */
[----:B------:R-:W-:-:S10]  /*b4a0*/  IMAD.MOV.U32 R9, RZ, RZ, RZ ;  /* 0x000000ffff097224 */ /* 0x000fd400078e00ff */
[----:B------:R-:W-:Y:S05]  /*b4b0*/  @!P0 BRA `(.L_x_292) ;  /* 0x0000000c00848947 */ /* 0x000fea0003800000 */
[----:B------:R-:W0:Y:S01]  /*b4c0*/  LDC R0, c[0x0][0x28c] ;  /* 0x0000a300ff007b82 */ /* 0x000e220000000800 */
[----:B------:R-:W-:Y:S01]  /*b4d0*/  ULDC UR5, c[0x0][0x658] ;  /* 0x0001960000057ab9 */ /* 0x000fe20000000800 */
[----:B------:R-:W-:Y:S01]  /*b4e0*/  UMOV UR11, 0xffffffff ;  /* 0xffffffff000b7882 */ /* 0x000fe20000000000 */
[----:B------:R-:W-:Y:S01]  /*b4f0*/  UMOV UR15, 0x1 ;  /* 0x00000001000f7882 */ /* 0x000fe20000000000 */
[----:B------:R-:W-:Y:S01]  /*b500*/  USHF.L.U32 UR11, UR11, UR5, URZ ;  /* 0x000000050b0b7299 */ /* 0x000fe2000800063f */
[----:B------:R-:W-:Y:S01]  /*b510*/  BSSY B0, `(.L_x_292) ;  /* 0x00000db000007945 */ /* 0x000fe20003800000 */
[----:B------:R-:W-:Y:S01]  /*b520*/  ULDC UR9, c[0x0][0xc] ;  /* 0x0000030000097ab9 */ /* 0x000fe20000000800 */
[----:B------:R-:W-:Y:S01]  /*b530*/  ULDC UR14, c[0x0][0x10] ;  /* 0x00000400000e7ab9 */ /* 0x000fe20000000800 */
[----:B------:R-:W1:Y:S01]  /*b540*/  S2UR UR8, SR_CgaCtaId ;  /* 0x00000000000879c3 */ /* 0x000e620000008800 */
[----:B------:R-:W-:Y:S01]  /*b550*/  ULOP3.LUT UR13, URZ, UR11, URZ, 0x33, !UPT ;  /* 0x0000000b3f0d7292 */ /* 0x000fe2000f8e333f */
[----:B------:R-:W-:Y:S01]  /*b560*/  LOP3.LUT R11, R19, 0x2, RZ, 0xfc, !PT ;  /* 0x00000002130b7812 */ /* 0x000fe200078efcff */
[----:B------:R-:W-:Y:S01]  /*b570*/  IMAD.MOV.U32 R10, RZ, RZ, 0x1 ;  /* 0x00000001ff0a7424 */ /* 0x000fe200078e00ff */
[----:B------:R-:W-:Y:S01]  /*b580*/  MOV R9, RZ ;  /* 0x000000ff00097202 */ /* 0x000fe20000000f00 */
[----:B------:R-:W-:Y:S01]  /*b590*/  ULDC UR4, c[0x0][0x600] ;  /* 0x0001800000047ab9 */ /* 0x000fe20000000800 */
[----:B------:R-:W-:Y:S01]  /*b5a0*/  UMOV UR18, 0x55 ;  /* 0x0000005500127882 */ /* 0x000fe20000000000 */
[----:B------:R-:W-:-:S02]  /*b5b0*/  UIADD3 UR4, UR4, -0x1, URZ ;  /* 0xffffffff04047890 */ /* 0x000fc4000fffe03f */
[----:B------:R-:W-:Y:S01]  /*b5c0*/  USHF.L.U32 UR5, UR15, UR5, URZ ;  /* 0x000000050f057299 */ /* 0x000fe2000800063f */
[----:B------:R-:W-:Y:S01]  /*b5d0*/  ULDC.64 UR28, c[0x0][0x198] ;  /* 0x00006600001c7ab9 */ /* 0x000fe20000000a00 */
[----:B0-----:R-:W-:-:S05]  /*b5e0*/  VIADD R0, R0, 0x3f ;  /* 0x0000003f00007836 */ /* 0x001fca0000000000 */
[----:B------:R-:W-:Y:S01]  /*b5f0*/  SHF.R.S32.HI R3, RZ, 0x1f, R0 ;  /* 0x0000001fff037819 */ /* 0x000fe20000011400 */
[----:B-1----:R-:W-:-:S03]  /*b600*/  ULOP3.LUT UR10, UR8, 0x1, URZ, 0xc0, !UPT ;  /* 0x00000001080a7892 */ /* 0x002fc6000f8ec03f */
[----:B------:R-:W-:Y:S01]  /*b610*/  LEA.HI R3, R3, R0, RZ, 0x6 ;  /* 0x0000000003037211 */ /* 0x000fe200078f30ff */
[----:B------:R-:W-:Y:S01]  /*b620*/  USHF.R.U32.HI UR25, URZ, 0x1, UR8 ;  /* 0x000000013f197899 */ /* 0x000fe20008011608 */
[----:B------:R-:W-:Y:S01]  /*b630*/  IMAD.MOV.U32 R0, RZ, RZ, 0x1 ;  /* 0x00000001ff007424 */ /* 0x000fe200078e00ff */
[----:B------:R-:W-:Y:S01]  /*b640*/  USHF.L.U32 UR6, UR8, 0x6, URZ ;  /* 0x0000000608067899 */ /* 0x000fe2000800063f */
[--C-:B------:R-:W-:Y:S01]  /*b650*/  SHF.R.S32.HI R8, RZ, 0x6, R3.reuse ;  /* 0x00000006ff087819 */ /* 0x100fe20000011403 */
[----:B------:R-:W-:Y:S02]  /*b660*/  USHF.L.U32 UR7, UR8, 0xc, URZ ;  /* 0x0000000c08077899 */ /* 0x000fe4000800063f */
[----:B------:R-:W-:Y:S01]  /*b670*/  ULOP3.LUT UR8, UR8, 0xfffffffe, URZ, 0xc0, !UPT ;  /* 0xfffffffe08087892 */ /* 0x000fe2000f8ec03f */
[----:B------:R-:W-:Y:S01]  /*b680*/  PRMT R3, R0, 0x7610, R3 ;  /* 0x0000761000037816 */ /* 0x000fe20000000003 */
[----:B------:R-:W-:Y:S01]  /*b690*/  UISETP.GT.U32.AND UP0, UPT, UR10, 0xffff, UPT ;  /* 0x0000ffff0a00788c */ /* 0x000fe2000bf04070 */
[----:B------:R-:W-:Y:S01]  /*b6a0*/  VIADD R0, R8, 0x1 ;  /* 0x0000000108007836 */ /* 0x000fe20000000000 */
[----:B------:R-:W-:-:S02]  /*b6b0*/  USHF.L.U32 UR11, UR15, UR8, URZ ;  /* 0x000000080f0b7299 */ /* 0x000fc4000800063f */
[----:B------:R-:W-:Y:S02]  /*b6c0*/  ULOP3.LUT UR12, UR8, 0x1, URZ, 0xfc, !UPT ;  /* 0x00000001080c7892 */ /* 0x000fe4000f8efc3f */
[----:B------:R-:W-:Y:S02]  /*b6d0*/  UIMAD.WIDE.U32 UR8, UR9, UR14, URZ ;  /* 0x0000000e090872a5 */ /* 0x000fe4000f8e003f */
[----:B------:R-:W-:Y:S01]  /*b6e0*/  USEL UR10, UR10, 0xffff, !UP0 ;  /* 0x0000ffff0a0a7887 */ /* 0x000fe2000c000000 */
[----:B------:R-:W-:Y:S01]  /*b6f0*/  ULDC UR14, c[0x0][0x14] ;  /* 0x00000500000e7ab9 */ /* 0x000fe20000000800 */
[----:B------:R-:W-:Y:S02]  /*b700*/  USHF.L.U32 UR12, UR15, UR12, URZ ;  /* 0x0000000c0f0c7299 */ /* 0x000fe4000800063f */
[----:B------:R-:W-:Y:S02]  /*b710*/  UIMAD.WIDE.U32 UR26, UR8, UR14, URZ ;  /* 0x0000000e081a72a5 */ /* 0x000fe4000f8e003f */
[----:B------:R-:W-:-:S02]  /*b720*/  UIMAD UR21, UR9, UR14, URZ ;  /* 0x0000000e091572a4 */ /* 0x000fc4000f8e023f */
[----:B------:R-:W-:Y:S02]  /*b730*/  ULOP3.LUT UR10, UR10, 0xffff, URZ, 0xc0, !UPT ;  /* 0x0000ffff0a0a7892 */ /* 0x000fe4000f8ec03f */
[----:B------:R-:W-:Y:S02]  /*b740*/  ULOP3.LUT UR6, UR6, 0x40, URZ, 0xc0, !UPT ;  /* 0x0000004006067892 */ /* 0x000fe4000f8ec03f */
[----:B------:R-:W-:Y:S02]  /*b750*/  ULOP3.LUT UR7, UR7, 0x1000, URZ, 0xc0, !UPT ;  /* 0x0000100007077892 */ /* 0x000fe4000f8ec03f */
[----:B------:R-:W-:Y:S02]  /*b760*/  ULOP3.LUT UR19, UR11, UR12, URZ, 0xfc, !UPT ;  /* 0x0000000c0b137292 */ /* 0x000fe4000f8efc3f */
[----:B------:R-:W-:Y:S02]  /*b770*/  UIADD3 UR21, UR27, UR21, URZ ;  /* 0x000000151b157290 */ /* 0x000fe4000fffe03f */
[----:B------:R-:W-:-:S12]  /*b780*/  USHF.L.U32 UR18, UR18, UR10, URZ ;  /* 0x0000000a12127299 */ /* 0x000fd8000800063f */
.L_x_303:
[----:B------:R-:W-:-:S03]  /*b790*/  UMOV UR8, 0xffffffff ;  /* 0xffffffff00087882 */ /* 0x000fc60000000000 */
[----:B------:R-:W-:Y:S05]  /*b7a0*/  BRA.DIV UR8, `(.L_x_293) ;  /* 0x0000000e08b07947 */ /* 0x000fea000b800000 */
[----:B------:R-:W-:-:S13]  /*b7b0*/  ELECT P6, URZ, PT ;  /* 0x00000000003f782f */ /* 0x000fda00038c0000 */
.L_x_314:
[----:B------:R-:W0:Y:S01]  /*b7c0*/  LDC R4, c[0x0][0x28c] ;  /* 0x0000a300ff047b82 */ /* 0x000e220000000800 */
[----:B------:R-:W-:Y:S01]  /*b7d0*/  BSSY B1, `(.L_x_294) ;  /* 0x000003c000017945 */ /* 0x000fe20003800000 */
[----:B0-----:R-:W-:-:S13]  /*b7e0*/  ISETP.LT.OR P6, PT, R4, 0x1, !P6 ;  /* 0x000000010400780c */ /* 0x001fda00077c1670 */
[----:B------:R-:W-:Y:S05]  /*b7f0*/  @P6 BRA `(.L_x_295) ;  /* 0x0000000000e46947 */ /* 0x000fea0003800000 */
[----:B------:R-:W-:Y:S01]  /*b800*/  LEA R12, R12, UR25, 0x2 ;  /* 0x000000190c0c7c11 */ /* 0x000fe2000f8e10ff */
[----:B------:R-:W-:Y:S01]  /*b810*/  IMAD.MOV.U32 R15, RZ, RZ, RZ ;  /* 0x000000ffff0f7224 */ /* 0x000fe200078e00ff */
[----:B------:R-:W-:Y:S01]  /*b820*/  LEA R20, R20, UR6, 0x7 ;  /* 0x0000000614147c11 */ /* 0x000fe2000f8e38ff */
[----:B------:R-:W-:Y:S02]  /*b830*/  IMAD.MOV.U32 R4, RZ, RZ, R0 ;  /* 0x000000ffff047224 */ /* 0x000fe400078e0000 */
[----:B------:R-:W-:Y:S02]  /*b840*/  IMAD.MOV.U32 R5, RZ, RZ, R10 ;  /* 0x000000ffff057224 */ /* 0x000fe400078e000a */
[----:B------:R-:W-:Y:S02]  /*b850*/  IMAD.MOV.U32 R6, RZ, RZ, R9 ;  /* 0x000000ffff067224 */ /* 0x000fe400078e0009 */
[----:B------:R-:W-:-:S07]  /*b860*/  IMAD.SHL.U32 R14, R12, 0x40, RZ ;  /* 0x000000400c0e7824 */ /* 0x000fce00078e00ff */
.L_x_298:
[----:B------:R-:W0:Y:S01]  /*b870*/  S2R R12, SR_CgaCtaId ;  /* 0x00000000000c7919 */ /* 0x000e220000008800 */
[----:B------:R-:W-:Y:S02]  /*b880*/  MOV R7, 0x400 ;  /* 0x0000040000077802 */ /* 0x000fe40000000f00 */
[----:B------:R-:W-:Y:S02]  /*b890*/  LOP3.LUT P1, RZ, R18, 0x7f, RZ, 0xc0, !PT ;  /* 0x0000007f12ff7812 */ /* 0x000fe4000782c0ff */
[----:B0-----:R-:W-:Y:S02]  /*b8a0*/  LEA R24, R12, R7, 0x18 ;  /* 0x000000070c187211 */ /* 0x001fe400078ec0ff */
[----:B------:R-:W-:-:S09]  /*b8b0*/  SHF.L.U32 R7, R5, 0x1f, RZ ;  /* 0x0000001f05077819 */ /* 0x000fd200000006ff */
[----:B------:R-:W0:Y:S01]  /*b8c0*/  @!P1 LDC R12, c[0x0][0x500] ;  /* 0x00014000ff0c9b82 */ /* 0x000e220000000800 */
[----:B------:R-:W-:-:S04]  /*b8d0*/  IMAD R22, R6, 0x8, R24 ;  /* 0x0000000806167824 */ /* 0x000fc800078e0218 */
[----:B------:R-:W1:Y:S02]  /*b8e0*/  SYNCS.PHASECHK.TRANS64.TRYWAIT P0, [R22+URZ+0x20], R7 ;  /* 0x00002007160075a7 */ /* 0x000e64000800017f */
[----:B-1----:R-:W-:Y:S05]  /*b8f0*/  @!P0 BRA `(.L_x_296) ;  /* 0x0000000c007c8947 */ /* 0x002fea0003800000 */
.L_x_315:
[----:B-1----:R-:W-:Y:S01]  /*b900*/  PRMT R7, R11, 0x9910, RZ ;  /* 0x000099100b077816 */ /* 0x002fe200000000ff */
[----:B0-----:R0:W-:Y:S03]  /*b910*/  @!P1 SYNCS.ARRIVE.TRANS64 RZ, [R22+URZ], R12 ;  /* 0x0000000c16ff99a7 */ /* 0x0011e6000800003f */
[----:B------:R-:W-:-:S13]  /*b920*/  ISETP.NE.AND P0, PT, R7, 0x2, PT ;  /* 0x000000020700780c */ /* 0x000fda0003f05270 */
[----:B0-----:R-:W-:Y:S05]  /*b930*/  @P0 BRA `(.L_x_297) ;  /* 0x0000000000040947 */ /* 0x001fea0003800000 */
[----:B------:R-:W-:Y:S01]  /*b940*/  BPT.TRAP 0x1 ;  /* 0x000000040000795c */ /* 0x000fe20000300000 */
.L_x_297:
[----:B------:R-:W-:Y:S01]  /*b950*/  LEA R7, R6, UR25, 0x2 ;  /* 0x0000001906077c11 */ /* 0x000fe2000f8e10ff */
[----:B------:R-:W-:Y:S01]  /*b960*/  VIADD R4, R4, 0xffffffff ;  /* 0xffffffff04047836 */ /* 0x000fe20000000000 */
[----:B------:R-:W-:Y:S01]  /*b970*/  R2UR UR23, R14 ;  /* 0x000000000e1772ca */ /* 0x000fe200000e0000 */
[----:B------:R-:W-:Y:S01]  /*b980*/  UIADD3 UR14, UP0, UR28, 0xf0, URZ ;  /* 0x000000f01c0e7890 */ /* 0x000fe2000ff1e03f */
[----:B------:R-:W-:Y:S01]  /*b990*/  R2UR UR9, R22 ;  /* 0x00000000160972ca */ /* 0x000fe200000e0000 */
[----:B------:R-:W-:Y:S01]  /*b9a0*/  IMAD.SHL.U32 R7, R7, 0x1000, RZ ;  /* 0x0000100007077824 */ /* 0x000fe200078e00ff */
[----:B------:R-:W-:Y:S01]  /*b9b0*/  R2UR UR10, R15 ;  /* 0x000000000f0a72ca */ /* 0x000fe200000e0000 */
[----:B------:R-:W-:Y:S01]  /*b9c0*/  UIADD3 UR32, UP1, UR28, 0x1f0, URZ ;  /* 0x000001f01c207890 */ /* 0x000fe2000ff3e03f */
[----:B------:R-:W-:Y:S01]  /*b9d0*/  R2UR UR12, R13 ;  /* 0x000000000d0c72ca */ /* 0x000fe200000e0000 */
[----:B------:R-:W-:Y:S01]  /*b9e0*/  UIADD3.X UR15, URZ, UR29, URZ, UP0, !UPT ;  /* 0x0000001d3f0f7290 */ /* 0x000fe200087fe43f */
[----:B------:R-:W-:Y:S01]  /*b9f0*/  LEA R12, R7, R24, 0x1 ;  /* 0x00000018070c7211 */ /* 0x000fe200078e08ff */
[----:B------:R-:W-:Y:S01]  /*ba00*/  UPRMT UR20, URZ, 0x5410, UR18 ;  /* 0x000054103f147896 */ /* 0x000fe20008000012 */
[C---:B------:R-:W-:Y:S01]  /*ba10*/  LEA R7, R6.reuse, UR7, 0xd ;  /* 0x0000000706077c11 */ /* 0x040fe2000f8e68ff */
[----:B------:R-:W-:Y:S01]  /*ba20*/  VIADD R6, R6, 0x1 ;  /* 0x0000000106067836 */ /* 0x000fe20000000000 */
[----:B------:R-:W-:Y:S01]  /*ba30*/  R2UR UR8, R12 ;  /* 0x000000000c0872ca */ /* 0x000fe200000e0000 */
[----:B------:R-:W-:Y:S01]  /*ba40*/  UPRMT UR30, URZ, 0x5410, UR19 ;  /* 0x000054103f1e7896 */ /* 0x000fe20008000013 */
[----:B------:R-:W-:Y:S01]  /*ba50*/  R2UR UR24, R20 ;  /* 0x00000000141872ca */ /* 0x000fe200000e0000 */
[----:B------:R-:W-:Y:S01]  /*ba60*/  IMAD R7, R7, 0x2, R24 ;  /* 0x0000000207077824 */ /* 0x000fe200078e0218 */
[----:B------:R-:W-:Y:S01]  /*ba70*/  ISETP.GT.AND P1, PT, R4, 0x1, PT ;  /* 0x000000010400780c */ /* 0x000fe20003f24270 */
[----:B------:R-:W-:Y:S01]  /*ba80*/  UIADD3.X UR33, URZ, UR29, URZ, UP1, !UPT ;  /* 0x0000001d3f217290 */ /* 0x000fe20008ffe43f */
[C---:B------:R-:W-:Y:S01]  /*ba90*/  ISETP.NE.AND P0, PT, R6.reuse, 0x4, PT ;  /* 0x000000040600780c */ /* 0x040fe20003f05270 */
[----:B------:R-:W-:Y:S01]  /*baa0*/  UMOV UR16, 0x0 ;  /* 0x0000000000107882 */ /* 0x000fe20000000000 */
[----:B------:R-:W-:Y:S01]  /*bab0*/  R2UR UR11, R7 ;  /* 0x00000000070b72ca */ /* 0x000fe200000e0000 */
[----:B------:R-:W-:Y:S01]  /*bac0*/  UMOV UR17, 0x10000000 ;  /* 0x1000000000117882 */ /* 0x000fe20000000000 */
[----:B------:R-:W-:Y:S01]  /*bad0*/  SEL R12, RZ, 0x1, P0 ;  /* 0x00000001ff0c7807 */ /* 0x000fe20000000000 */
[----:B------:R-:W-:Y:S01]  /*bae0*/  VIADD R15, R15, 0x40 ;  /* 0x000000400f0f7836 */ /* 0x000fe20000000000 */
[----:B------:R-:W-:Y:S01]  /*baf0*/  SEL R6, R6, RZ, P0 ;  /* 0x000000ff06067207 */ /* 0x000fe20000000000 */
[----:B------:R-:W-:Y:S01]  /*bb00*/  UIADD3 UR8, UR8, 0x100, URZ ;  /* 0x0000010008087890 */ /* 0x000fe2000fffe03f */
[----:B------:R-:W-:-:S07]  /*bb10*/  LOP3.LUT R5, R5, R12, RZ, 0x3c, !PT ;  /* 0x0000000c05057212 */ /* 0x000fce00078e3cff */
[----:B------:R-:W-:-:S03]  /*bb20*/  UIADD3 UR22, UR11, 0x20100, URZ ;  /* 0x000201000b167890 */ /* 0x000fc6000fffe03f */
[----:B------:R-:W-:Y:S02]  /*bb30*/  UMOV UR11, UR23 ;  /* 0x00000017000b7c82 */ /* 0x000fe40008000000 */
[----:B------:R0:W-:Y:S02]  /*bb40*/  UTMALDG.3D.MULTICAST [UR8], [UR14], UR20, desc[UR16] ;  /* 0x000010080e0073b4 */ /* 0x0001e40008011814 */
[----:B0-----:R-:W-:Y:S01]  /*bb50*/  UMOV UR8, UR22 ;  /* 0x0000001600087c82 */ /* 0x001fe20008000000 */
[----:B------:R-:W-:Y:S02]  /*bb60*/  UMOV UR11, UR24 ;  /* 0x00000018000b7c82 */ /* 0x000fe40008000000 */
[----:B------:R0:W-:Y:S02]  /*bb70*/  UTMALDG.3D.MULTICAST [UR8], [UR32], UR30, desc[UR16] ;  /* 0x00001008200073b4 */ /* 0x0001e4000801181e */
[----:B0-----:R-:W-:Y:S05]  /*bb80*/  @P1 BRA `(.L_x_298) ;  /* 0xfffffffc00381947 */ /* 0x001fea000383ffff */
.L_x_295:
[----:B------:R-:W-:Y:S05]  /*bb90*/  BSYNC B1 ;  /* 0x0000000000017941 */ /* 0x000fea0003800000 */
.L_x_294:
[----:B------:R-:W-:Y:S01]  /*bba0*/  LOP3.LUT P1, RZ, R3, 0xff, RZ, 0xc0, !PT ;  /* 0x000000ff03ff7812 */ /* 0x000fe2000782c0ff */
[----:B------:R-:W-:Y:S01]  /*bbb0*/  IMAD.IADD R9, R8, 0x1, R9 ;  /* 0x0000000108097824 */ /* 0x000fe200078e0209 */
[----:B------:R-:W-:Y:S01]  /*bbc0*/  IADD3 R16, P2, R16, UR26, RZ ;  /* 0x0000001a10107c10 */ /* 0x000fe2000ff5e0ff */
[----:B------:R-:W-:Y:S01]  /*bbd0*/  ULDC.64 UR8, c[0x0][0x650] ;  /* 0x0001940000087ab9 */ /* 0x000fe20000000a00 */
[----:B------:R-:W-:Y:S01]  /*bbe0*/  BSSY B1, `(.L_x_299) ;  /* 0x000006b000017945 */ /* 0x000fe20003800000 */
[----:B------:R-:W-:Y:S01]  /*bbf0*/  IMAD.MOV.U32 R12, RZ, RZ, -0x1 ;  /* 0xffffffffff0c7424 */ /* 0x000fe200078e00ff */
[----:B------:R-:W-:Y:S01]  /*bc00*/  SHF.R.U32.HI R3, RZ, 0x2, R9 ;  /* 0x00000002ff037819 */ /* 0x000fe20000011609 */
[----:B------:R-:W-:Y:S01]  /*bc10*/  IMAD.MOV.U32 R20, RZ, RZ, -0x1 ;  /* 0xffffffffff147424 */ /* 0x000fe200078e00ff */
[----:B------:R-:W-:Y:S01]  /*bc20*/  ISETP.GT.U32.AND P0, PT, R9, 0x3, PT ;  /* 0x000000030900780c */ /* 0x000fe20003f04070 */
[----:B------:R-:W-:Y:S01]  /*bc30*/  IMAD.MOV.U32 R13, RZ, RZ, -0x1 ;  /* 0xffffffffff0d7424 */ /* 0x000fe200078e00ff */
[----:B------:R-:W-:-:S02]  /*bc40*/  LOP3.LUT R3, R3, 0x1, RZ, 0xc0, !PT ;  /* 0x0000000103037812 */ /* 0x000fc400078ec0ff */
[----:B------:R-:W-:Y:S01]  /*bc50*/  ISETP.LT.U32.AND P0, PT, R8, 0x4, P0 ;  /* 0x000000040800780c */ /* 0x000fe20000701070 */
[----:B------:R-:W0:Y:S01]  /*bc60*/  @P1 S2R R5, SR_CgaCtaId ;  /* 0x0000000000051919 */ /* 0x000e220000008800 */
[----:B------:R-:W-:Y:S02]  /*bc70*/  @P1 MOV R4, 0x400 ;  /* 0x0000040000041802 */ /* 0x000fe40000000f00 */
[----:B------:R-:W-:Y:S02]  /*bc80*/  IADD3.X R17, R17, UR21, RZ, P2, !PT ;  /* 0x0000001511117c10 */ /* 0x000fe400097fe4ff */
[----:B------:R-:W-:Y:S02]  /*bc90*/  ISETP.GE.U32.AND P2, PT, R16, UR8, PT ;  /* 0x0000000810007c0c */ /* 0x000fe4000bf46070 */
[----:B------:R-:W-:Y:S02]  /*bca0*/  LOP3.LUT R9, R9, 0x3, RZ, 0xc0, !PT ;  /* 0x0000000309097812 */ /* 0x000fe400078ec0ff */
[----:B0-----:R-:W-:-:S04]  /*bcb0*/  @P1 LEA R4, R5, R4, 0x18 ;  /* 0x0000000405041211 */ /* 0x001fc800078ec0ff */
[----:B------:R0:W-:Y:S01]  /*bcc0*/  @P1 SYNCS.ARRIVE.TRANS64.A1T0 RZ, [R4+URZ+0x58], RZ ;  /* 0x000058ff04ff19a7 */ /* 0x0001e2000810003f */
[----:B------:R-:W-:Y:S02]  /*bcd0*/  ISETP.NE.U32.AND P1, PT, R3, 0x1, PT ;  /* 0x000000010300780c */ /* 0x000fe40003f25070 */
[----:B------:R-:W-:Y:S02]  /*bce0*/  SEL R3, RZ, 0x1, !P0 ;  /* 0x00000001ff037807 */ /* 0x000fe40004000000 */
[----:B------:R-:W-:Y:S02]  /*bcf0*/  ISETP.GE.U32.AND.EX P0, PT, R17, UR9, PT, P2 ;  /* 0x0000000911007c0c */ /* 0x000fe4000bf06120 */
[----:B------:R-:W-:-:S04]  /*bd00*/  ISETP.GT.U32.AND P1, PT, R8, 0x3, !P1 ;  /* 0x000000030800780c */ /* 0x000fc80004f24070 */
[----:B0-----:R-:W-:-:S04]  /*bd10*/  SEL R4, RZ, 0x1, !P1 ;  /* 0x00000001ff047807 */ /* 0x001fc80004800000 */
[--C-:B------:R-:W-:Y:S02]  /*bd20*/  LOP3.LUT R10, R4, R10, R3.reuse, 0x96, !PT ;  /* 0x0000000a040a7212 */ /* 0x100fe400078e9603 */
[----:B------:R-:W-:Y:S02]  /*bd30*/  PRMT R4, RZ, 0x7610, R4 ;  /* 0x00007610ff047816 */ /* 0x000fe40000000004 */
[----:B------:R-:W-:Y:S01]  /*bd40*/  PRMT R3, RZ, 0x7610, R3 ;  /* 0x00007610ff037816 */ /* 0x000fe20000000003 */
[----:B------:R-:W-:Y:S06]  /*bd50*/  @P0 BRA `(.L_x_300) ;  /* 0x00000004004c0947 */ /* 0x000fec0003800000 */
[----:B------:R-:W0:Y:S01]  /*bd60*/  S2R R14, SR_CTAID.X ;  /* 0x00000000000e7919 */ /* 0x000e220000002500 */
[----:B------:R-:W-:Y:S01]  /*bd70*/  ULDC.64 UR8, c[0x0][0x628] ;  /* 0x00018a0000087ab9 */ /* 0x000fe20000000a00 */
[----:B------:R-:W1:Y:S01]  /*bd80*/  LDC R15, c[0x0][0x144] ;  /* 0x00005100ff0f7b82 */ /* 0x000e620000000800 */
[----:B------:R-:W-:Y:S01]  /*bd90*/  ISETP.NE.U32.AND P0, PT, RZ, UR8, PT ;  /* 0x00000008ff007c0c */ /* 0x000fe2000bf05070 */
[----:B------:R-:W2:Y:S01]  /*bda0*/  S2R R12, SR_CTAID.Y ;  /* 0x00000000000c7919 */ /* 0x000ea20000002600 */
[----:B------:R-:W-:Y:S01]  /*bdb0*/  ULDC UR10, c[0x0][0x150] ;  /* 0x00005400000a7ab9 */ /* 0x000fe20000000800 */
[----:B------:R-:W-:Y:S01]  /*bdc0*/  ULDC UR11, c[0x0][0x630] ;  /* 0x00018c00000b7ab9 */ /* 0x000fe20000000800 */
[----:B------:R-:W-:Y:S02]  /*bdd0*/  ISETP.NE.AND.EX P0, PT, RZ, UR9, PT, P0 ;  /* 0x00000009ff007c0c */ /* 0x000fe4000bf05300 */
[----:B------:R-:W-:Y:S02]  /*bde0*/  MOV R4, R16 ;  /* 0x0000001000047202 */ /* 0x000fe40000000f00 */
[----:B0-----:R-:W-:-:S05]  /*bdf0*/  I2FP.F32.U32 R5, R14 ;  /* 0x0000000e00057245 */ /* 0x001fca0000201000 */
[----:B------:R-:W-:Y:S01]  /*be00*/  FMUL R20, R5, UR10 ;  /* 0x0000000a05147c20 */ /* 0x000fe20008400000 */
[----:B------:R-:W-:-:S03]  /*be10*/  IMAD.MOV.U32 R5, RZ, RZ, R17 ;  /* 0x000000ffff057224 */ /* 0x000fc600078e0011 */
[----:B--2---:R-:W-:Y:S05]  /*be20*/  @!P0 BRA `(.L_x_301) ;  /* 0x0000000000288947 */ /* 0x004fea0003800000 */
[----:B------:R-:W-:Y:S02]  /*be30*/  ULDC UR10, c[0x0][0x634] ;  /* 0x00018d00000a7ab9 */ /* 0x000fe40000000800 */
[----:B------:R-:W-:-:S05]  /*be40*/  IADD3 R5, P0, R16, UR10, RZ ;  /* 0x0000000a10057c10 */ /* 0x000fca000ff1e0ff */
[----:B------:R-:W-:-:S04]  /*be50*/  IMAD.X R13, RZ, RZ, R17, P0 ;  /* 0x000000ffff0d7224 */ /* 0x000fc800000e0611 */
[----:B------:R-:W-:-:S04]  /*be60*/  IMAD.WIDE.U32 R6, R13, UR8, RZ ;  /* 0x000000080d067c25 */ /* 0x000fc8000f8e00ff */
[----:B------:R-:W-:-:S04]  /*be70*/  IMAD.WIDE.U32 R6, P0, R5, UR9, R6 ;  /* 0x0000000905067c25 */ /* 0x000fc8000f800006 */
[----:B------:R-:W-:-:S04]  /*be80*/  IMAD.WIDE.U32 R4, R5, UR8, RZ ;  /* 0x0000000805047c25 */ /* 0x000fc8000f8e00ff */
[----:B------:R-:W-:Y:S01]  /*be90*/  IMAD.MOV.U32 R4, RZ, RZ, R7 ;  /* 0x000000ffff047224 */ /* 0x000fe200078e0007 */
[----:B------:R-:W-:Y:S01]  /*bea0*/  IADD3 RZ, P1, R5, R6, RZ ;  /* 0x0000000605ff7210 */ /* 0x000fe20007f3e0ff */
[----:B------:R-:W-:-:S04]  /*beb0*/  IMAD.X R5, RZ, RZ, RZ, P0 ;  /* 0x000000ffff057224 */ /* 0x000fc800000e06ff */
[----:B------:R-:W-:-:S08]  /*bec0*/  IMAD.WIDE.U32.X R4, R13, UR9, R4, P1 ;  /* 0x000000090d047c25 */ /* 0x000fd000088e0404 */
.L_x_301:
[--C-:B------:R-:W-:Y:S01]  /*bed0*/  SHF.R.U64 R13, R4, UR11, R5.reuse ;  /* 0x0000000b040d7c19 */ /* 0x100fe20008001205 */
[----:B------:R-:W0:Y:S01]  /*bee0*/  F2I.U32.TRUNC.NTZ R20, R20 ;  /* 0x0000001400147305 */ /* 0x000e22000020f000 */
[----:B------:R-:W-:Y:S01]  /*bef0*/  SHF.R.U32.HI R4, RZ, UR11, R5 ;  /* 0x0000000bff047c19 */ /* 0x000fe20008011605 */
[----:B------:R-:W-:Y:S01]  /*bf00*/  ULDC.64 UR8, c[0x0][0x620] ;  /* 0x0001880000087ab9 */ /* 0x000fe20000000a00 */
[----:B------:R-:W-:Y:S01]  /*bf10*/  IADD3 R7, P0, RZ, -R13, RZ ;  /* 0x8000000dff077210 */ /* 0x000fe20007f1e0ff */
[----:B------:R-:W-:Y:S01]  /*bf20*/  ULDC.64 UR10, c[0x0][0x640] ;  /* 0x00019000000a7ab9 */ /* 0x000fe20000000a00 */
[----:B------:R-:W2:Y:S03]  /*bf30*/  LDC R21, c[0x0][0x148] ;  /* 0x00005200ff157b82 */ /* 0x000ea60000000800 */
[----:B------:R-:W-:Y:S01]  /*bf40*/  IMAD.X R4, RZ, RZ, ~R4, P0 ;  /* 0x000000ffff047224 */ /* 0x000fe200000e0e04 */
[----:B------:R-:W-:-:S03]  /*bf50*/  ISETP.NE.U32.AND P0, PT, RZ, UR10, PT ;  /* 0x0000000aff007c0c */ /* 0x000fc6000bf05070 */
[----:B------:R-:W-:Y:S01]  /*bf60*/  IMAD R6, R4, UR8, RZ ;  /* 0x0000000804067c24 */ /* 0x000fe2000f8e02ff */
[----:B------:R-:W-:Y:S01]  /*bf70*/  ISETP.NE.AND.EX P0, PT, RZ, UR11, PT, P0 ;  /* 0x0000000bff007c0c */ /* 0x000fe2000bf05300 */
[----:B------:R-:W-:Y:S01]  /*bf80*/  IMAD.WIDE.U32 R4, R7, UR8, R16 ;  /* 0x0000000807047c25 */ /* 0x000fe2000f8e0010 */
[----:B------:R-:W-:-:S03]  /*bf90*/  ULDC UR8, c[0x0][0x618] ;  /* 0x0001860000087ab9 */ /* 0x000fc60000000800 */
[----:B------:R-:W-:Y:S01]  /*bfa0*/  IMAD R7, R7, UR9, R6 ;  /* 0x0000000907077c24 */ /* 0x000fe2000f8e0206 */
[----:B------:R-:W-:Y:S01]  /*bfb0*/  ULDC UR9, c[0x0][0x154] ;  /* 0x0000550000097ab9 */ /* 0x000fe20000000800 */
[----:B0-----:R-:W-:Y:S02]  /*bfc0*/  IMAD.MOV R6, RZ, RZ, -R20 ;  /* 0x000000ffff067224 */ /* 0x001fe400078e0a14 */
[----:B------:R-:W-:Y:S02]  /*bfd0*/  IMAD.IADD R5, R5, 0x1, R7 ;  /* 0x0000000105057824 */ /* 0x000fe400078e0207 */
[----:B-1----:R-:W-:Y:S01]  /*bfe0*/  IMAD R14, R15, R6, R14 ;  /* 0x000000060f0e7224 */ /* 0x002fe200078e020e */
[----:B------:R-:W-:Y:S02]  /*bff0*/  I2FP.F32.U32 R6, R12 ;  /* 0x0000000c00067245 */ /* 0x000fe40000201000 */
[--C-:B------:R-:W-:Y:S02]  /*c000*/  SHF.R.U64 R15, R4, UR8, R5.reuse ;  /* 0x00000008040f7c19 */ /* 0x100fe40008001205 */
[----:B------:R-:W-:Y:S01]  /*c010*/  SHF.R.U32.HI R4, RZ, UR8, R5 ;  /* 0x00000008ff047c19 */ /* 0x000fe20008011605 */
[----:B------:R-:W-:Y:S01]  /*c020*/  FMUL R6, R6, UR9 ;  /* 0x0000000906067c20 */ /* 0x000fe20008400000 */
[----:B------:R-:W-:-:S02]  /*c030*/  ULDC UR8, c[0x0][0x608] ;  /* 0x0001820000087ab9 */ /* 0x000fc40000000800 */
[--C-:B------:R-:W-:Y:S01]  /*c040*/  SHF.R.U64 R22, R15, UR8, R4.reuse ;  /* 0x000000080f167c19 */ /* 0x100fe20008001204 */
[----:B------:R0:W1:Y:S01]  /*c050*/  F2I.U32.TRUNC.NTZ R24, R6 ;  /* 0x0000000600187305 */ /* 0x000062000020f000 */
[----:B------:R-:W-:Y:S01]  /*c060*/  SHF.R.U32.HI R5, RZ, UR8, R4 ;  /* 0x00000008ff057c19 */ /* 0x000fe20008011604 */
[----:B------:R-:W-:-:S03]  /*c070*/  ULDC UR8, c[0x0][0x658] ;  /* 0x0001960000087ab9 */ /* 0x000fc60000000800 */
[--C-:B------:R-:W-:Y:S02]  /*c080*/  SHF.R.U64 R20, R22, UR8, R5.reuse ;  /* 0x0000000816147c19 */ /* 0x100fe40008001205 */
[----:B------:R-:W-:-:S03]  /*c090*/  SHF.R.U32.HI R23, RZ, UR8, R5 ;  /* 0x00000008ff177c19 */ /* 0x000fc60008011605 */
[----:B------:R-:W-:Y:S01]  /*c0a0*/  IMAD.MOV.U32 R4, RZ, RZ, R20 ;  /* 0x000000ffff047224 */ /* 0x000fe200078e0014 */
[----:B------:R-:W-:Y:S01]  /*c0b0*/  MOV R5, R23 ;  /* 0x0000001700057202 */ /* 0x000fe20000000f00 */
[----:B0-----:R-:W-:Y:S06]  /*c0c0*/  @!P0 BRA `(.L_x_302) ;  /* 0x0000000000288947 */ /* 0x001fec0003800000 */
        /* <DEDUP_REMOVED lines=10> */
.L_x_302:
[----:B------:R-:W-:Y:S01]  /*c170*/  ISETP.NE.AND P0, PT, R2, 0x1, PT ;  /* 0x000000010200780c */ /* 0x000fe20003f05270 */
[----:B------:R-:W-:Y:S01]  /*c180*/  ULDC UR8, c[0x0][0x648] ;  /* 0x0001920000087ab9 */ /* 0x000fe20000000800 */
[----:B------:R-:W-:Y:S01]  /*c190*/  LOP3.LUT R22, R22, UR13, RZ, 0xc0, !PT ;  /* 0x0000000d16167c12 */ /* 0x000fe2000f8ec0ff */
[----:B-1----:R-:W-:Y:S01]  /*c1a0*/  IMAD.MOV R24, RZ, RZ, -R24 ;  /* 0x000000ffff187224 */ /* 0x002fe200078e0a18 */
[----:B------:R-:W-:Y:S01]  /*c1b0*/  SHF.R.U64 R5, R4, UR8, R5 ;  /* 0x0000000804057c19 */ /* 0x000fe20008001205 */
[----:B------:R-:W-:Y:S01]  /*c1c0*/  ULDC UR8, c[0x0][0x638] ;  /* 0x00018e0000087ab9 */ /* 0x000fe20000000800 */
[----:B------:R-:W-:Y:S01]  /*c1d0*/  LOP3.LUT R15, R15, UR4, RZ, 0xc0, !PT ;  /* 0x000000040f0f7c12 */ /* 0x000fe2000f8ec0ff */
[----:B------:R-:W-:Y:S01]  /*c1e0*/  ULDC UR9, c[0x0][0x610] ;  /* 0x0001840000097ab9 */ /* 0x000fe20000000800 */
[----:B------:R-:W-:Y:S02]  /*c1f0*/  IMAD.MOV.U32 R4, RZ, RZ, 0x1 ;  /* 0x00000001ff047424 */ /* 0x000fe400078e00ff */
[----:B------:R-:W-:-:S02]  /*c200*/  IMAD.MOV R7, RZ, RZ, -R5 ;  /* 0x000000ffff077224 */ /* 0x000fc400078e0a05 */
[----:B------:R-:W-:Y:S02]  /*c210*/  IMAD R5, R5, UR5, R22 ;  /* 0x0000000505057c24 */ /* 0x000fe4000f8e0216 */
[----:B--2---:R-:W-:Y:S02]  /*c220*/  @P0 IMAD R14, R21, R24, R12 ;  /* 0x00000018150e0224 */ /* 0x004fe400078e020c */
[----:B------:R-:W-:Y:S01]  /*c230*/  IMAD R20, R7, UR8, R20 ;  /* 0x0000000807147c24 */ /* 0x000fe2000f8e0214 */
[----:B------:R-:W-:Y:S01]  /*c240*/  ULDC UR8, c[0x0][0x600] ;  /* 0x0001800000087ab9 */ /* 0x000fe20000000800 */
[----:B------:R-:W-:Y:S02]  /*c250*/  IMAD R14, R5, UR9, R14 ;  /* 0x00000009050e7c24 */ /* 0x000fe4000f8e020e */
[----:B------:R-:W-:-:S05]  /*c260*/  IMAD R5, R20, UR8, R15 ;  /* 0x0000000814057c24 */ /* 0x000fca000f8e020f */
[----:B------:R-:W-:Y:S02]  /*c270*/  SEL R20, R5, R14, !P0 ;  /* 0x0000000e05147207 */ /* 0x000fe40004000000 */
[----:B------:R-:W-:-:S07]  /*c280*/  SEL R12, R14, R5, !P0 ;  /* 0x000000050e0c7207 */ /* 0x000fce0004000000 */
.L_x_300:
[----:B------:R-:W-:Y:S05]  /*c290*/  BSYNC B1 ;  /* 0x0000000000017941 */ /* 0x000fea0003800000 */
.L_x_299:
[----:B------:R-:W-:-:S13]  /*c2a0*/  LOP3.LUT P0, RZ, R4, 0xff, RZ, 0xc0, !PT ;  /* 0x000000ff04ff7812 */ /* 0x000fda000780c0ff */
[----:B------:R-:W-:Y:S05]  /*c2b0*/  @P0 BRA `(.L_x_303) ;  /* 0xfffffff400340947 */ /* 0x000fea000383ffff */
[----:B------:R-:W-:Y:S05]  /*c2c0*/  BSYNC B0 ;  /* 0x0000000000007941 */ /* 0x000fea0003800000 */
.L_x_292:
[----:B------:R-:W-:-:S03]  /*c2d0*/  UMOV UR8, 0xffffffff ;  /* 0xffffffff00087882 */ /* 0x000fc60000000000 */
[----:B------:R-:W-:Y:S05]  /*c2e0*/  BRA.DIV UR8, `(.L_x_304) ;  /* 0x0000000608147947 */ /* 0x000fea000b800000 */
[----:B------:R-:W-:-:S13]  /*c2f0*/  ELECT P6, URZ, PT ;  /* 0x00000000003f782f */ /* 0x000fda00038c0000 */
.L_x_318:
[----:B------:R-:W-:Y:S04]  /*c300*/  BSSY B0, `(.L_x_305) ;  /* 0x000002b000007945 */ /* 0x000fe80003800000 */
[----:B------:R-:W-:Y:S05]  /*c310*/  @!P6 BRA `(.L_x_306) ;  /* 0x0000000000a4e947 */ /* 0x000fea0003800000 */
[----:B------:R-:W-:-:S04]  /*c320*/  LOP3.LUT R19, R19, 0x2, RZ, 0xfc, !PT ;  /* 0x0000000213137812 */ /* 0x000fc800078efcff */
[----:B------:R-:W-:-:S13]  /*c330*/  ISETP.NE.AND P0, PT, R19, 0x3, PT ;  /* 0x000000031300780c */ /* 0x000fda0003f05270 */
[----:B------:R-:W-:Y:S05]  /*c340*/  @!P0 BRA `(.L_x_307) ;  /* 0x0000000000048947 */ /* 0x000fea0003800000 */
[----:B------:R-:W-:Y:S01]  /*c350*/  BPT.TRAP 0x1 ;  /* 0x000000040000795c */ /* 0x000fe20000300000 */
.L_x_307:
[----:B------:R-:W0:Y:S01]  /*c360*/  S2R R3, SR_CgaCtaId ;  /* 0x0000000000037919 */ /* 0x000e220000008800 */
[----:B------:R-:W-:Y:S02]  /*c370*/  MOV R0, 0x400 ;  /* 0x0000040000007802 */ /* 0x000fe40000000f00 */
[----:B------:R-:W-:Y:S02]  /*c380*/  SHF.L.U32 R2, R10, 0x1f, RZ ;  /* 0x0000001f0a027819 */ /* 0x000fe400000006ff */
[----:B0-----:R-:W-:-:S05]  /*c390*/  LEA R0, R3, R0, 0x18 ;  /* 0x0000000003007211 */ /* 0x001fca00078ec0ff */
[----:B------:R-:W-:-:S04]  /*c3a0*/  VIADD R0, R0, 0x20 ;  /* 0x0000002000007836 */ /* 0x000fc80000000000 */
[C---:B------:R-:W-:Y:S01]  /*c3b0*/  IMAD R5, R9.reuse, 0x8, R0 ;  /* 0x0000000809057824 */ /* 0x040fe200078e0200 */
[----:B------:R-:W-:-:S03]  /*c3c0*/  IADD3 R9, R9, 0x1, RZ ;  /* 0x0000000109097810 */ /* 0x000fc60007ffe0ff */
[----:B------:R-:W0:Y:S01]  /*c3d0*/  SYNCS.PHASECHK.TRANS64.TRYWAIT P0, [R5+URZ], R2 ;  /* 0x00000002050075a7 */ /* 0x000e22000800017f */
[----:B------:R-:W-:-:S04]  /*c3e0*/  ISETP.NE.AND P1, PT, R9, 0x4, PT ;  /* 0x000000040900780c */ /* 0x000fc80003f25270 */
[----:B------:R-:W-:Y:S02]  /*c3f0*/  SEL R3, RZ, 0x1, P1 ;  /* 0x00000001ff037807 */ /* 0x000fe40000800000 */
[----:B------:R-:W-:Y:S02]  /*c400*/  SEL R9, R9, RZ, P1 ;  /* 0x000000ff09097207 */ /* 0x000fe40000800000 */
[----:B------:R-:W-:-:S03]  /*c410*/  LOP3.LUT R10, R10, R3, RZ, 0x3c, !PT ;  /* 0x000000030a0a7212 */ /* 0x000fc600078e3cff */
[----:B------:R-:W-:Y:S01]  /*c420*/  IMAD R7, R9, 0x8, R0 ;  /* 0x0000000809077824 */ /* 0x000fe200078e0200 */
[----:B------:R-:W-:Y:S01]  /*c430*/  SHF.L.U32 R4, R10, 0x1f, RZ ;  /* 0x0000001f0a047819 */ /* 0x000fe200000006ff */
[----:B0-----:R-:W-:Y:S06]  /*c440*/  @!P0 BRA `(.L_x_308) ;  /* 0x0000000000dc8947 */ /* 0x001fec0003800000 */
.L_x_319:
[----:B------:R-:W1:Y:S01]  /*c450*/  SYNCS.PHASECHK.TRANS64.TRYWAIT P0, [R7+URZ], R4 ;  /* 0x00000004070075a7 */ /* 0x000e62000800017f */
[----:B0-----:R-:W-:-:S05]  /*c460*/  VIADD R2, R9, 0x1 ;  /* 0x0000000109027836 */ /* 0x001fca0000000000 */
[----:B------:R-:W-:-:S04]  /*c470*/  ISETP.NE.AND P1, PT, R2, 0x4, PT ;  /* 0x000000040200780c */ /* 0x000fc80003f25270 */
[----:B------:R-:W-:Y:S02]  /*c480*/  SEL R3, RZ, 0x1, P1 ;  /* 0x00000001ff037807 */ /* 0x000fe40000800000 */
[----:B------:R-:W-:Y:S02]  /*c490*/  SEL R9, R2, RZ, P1 ;  /* 0x000000ff02097207 */ /* 0x000fe40000800000 */
[----:B------:R-:W-:-:S03]  /*c4a0*/  LOP3.LUT R11, R10, R3, RZ, 0x3c, !PT ;  /* 0x000000030a0b7212 */ /* 0x000fc600078e3cff */
[----:B------:R-:W-:Y:S01]  /*c4b0*/  IMAD R6, R9, 0x8, R0 ;  /* 0x0000000809067824 */ /* 0x000fe200078e0200 */
[----:B------:R-:W-:Y:S01]  /*c4c0*/  SHF.L.U32 R5, R11, 0x1f, RZ ;  /* 0x0000001f0b057819 */ /* 0x000fe200000006ff */
[----:B-1----:R-:W-:Y:S06]  /*c4d0*/  @!P0 BRA `(.L_x_309) ;  /* 0x0000000000cc8947 */ /* 0x002fec0003800000 */
.L_x_320:
[----:B------:R-:W1:Y:S01]  /*c4e0*/  SYNCS.PHASECHK.TRANS64.TRYWAIT P0, [R6+URZ], R5 ;  /* 0x00000005060075a7 */ /* 0x000e62000800017f */
[----:B------:R-:W-:-:S05]  /*c4f0*/  VIADD R2, R9, 0x1 ;  /* 0x0000000109027836 */ /* 0x000fca0000000000 */
[----:B------:R-:W-:-:S04]  /*c500*/  ISETP.NE.AND P1, PT, R2, 0x4, PT ;  /* 0x000000040200780c */ /* 0x000fc80003f25270 */
[----:B0-----:R-:W-:Y:S02]  /*c510*/  SEL R4, RZ, 0x1, P1 ;  /* 0x00000001ff047807 */ /* 0x001fe40000800000 */
[----:B------:R-:W-:Y:S02]  /*c520*/  SEL R3, R2, RZ, P1 ;  /* 0x000000ff02037207 */ /* 0x000fe40000800000 */
[----:B------:R-:W-:Y:S01]  /*c530*/  LOP3.LUT R4, R11, R4, RZ, 0x3c, !PT ;  /* 0x000000040b047212 */ /* 0x000fe200078e3cff */
[----:B-1----:R-:W-:Y:S06]  /*c540*/  @!P0 BRA `(.L_x_310) ;  /* 0x0000000000c48947 */ /* 0x002fec0003800000 */
.L_x_321:
[----:B------:R-:W-:Y:S01]  /*c550*/  IMAD R3, R3, 0x8, R0 ;  /* 0x0000000803037824 */ /* 0x000fe200078e0200 */
[----:B------:R-:W-:-:S07]  /*c560*/  SHF.L.U32 R0, R4, 0x1f, RZ ;  /* 0x0000001f04007819 */ /* 0x000fce00000006ff */
.L_x_311:
[----:B-1----:R1:W2:Y:S02]  /*c570*/  SYNCS.PHASECHK.TRANS64.TRYWAIT P0, [R3+URZ], R0 ;  /* 0x00000000030075a7 */ /* 0x0022a4000800017f */
[----:B--2---:R-:W-:Y:S05]  /*c580*/  @!P0 NANOSLEEP.SYNCS 0x989680 ;  /* 0x009896800000895d */ /* 0x004fea0003900000 */
[----:B------:R-:W2:Y:S02]  /*c590*/  @!P0 SYNCS.PHASECHK.TRANS64 P0, [R3+URZ], R0 ;  /* 0x00000000030085a7 */ /* 0x000ea4000800007f */
[----:B--2---:R-:W-:Y:S05]  /*c5a0*/  @!P0 BRA `(.L_x_311) ;  /* 0xfffffffc00f08947 */ /* 0x004fea000383ffff */
.L_x_306:
[----:B------:R-:W-:Y:S05]  /*c5b0*/  BSYNC B0 ;  /* 0x0000000000007941 */ /* 0x000fea0003800000 */
.L_x_305:
[----:B------:R-:W-:Y:S05]  /*c5c0*/  EXIT ;  /* 0x000000000000794d */ /* 0x000fea0003800000 */
.L_x_21:
[----:B----4-:R4:W0:Y:S02]  /*c5d0*/  SYNCS.PHASECHK.TRANS64.TRYWAIT P1, [R3+URZ], R0 ;  /* 0x00000000030075a7 */ /* 0x010824000802017f */
[----:B0-----:R-:W-:Y:S05]  /*c5e0*/  @!P1 NANOSLEEP.SYNCS 0x989680 ;  /* 0x009896800000995d */ /* 0x001fea0003900000 */
[----:B------:R-:W0:Y:S02]  /*c5f0*/  @!P1 SYNCS.PHASECHK.TRANS64 P1, [R3+URZ], R0 ;  /* 0x00000000030095a7 */ /* 0x000e24000802007f */
[----:B0-----:R-:W-:Y:S05]  /*c600*/  @!P1 BRA `(.L_x_21) ;  /* 0xfffffffc00f09947 */ /* 0x001fea000383ffff */
[----:B------:R-:W-:Y:S05]  /*c610*/  BRA `(.L_x_20) ;  /* 0xffffff4c00c07947 */ /* 0x000fea000383ffff */
.L_x_26:
[----:B-1----:R1:W3:Y:S02]  /*c620*/  SYNCS.PHASECHK.TRANS64.TRYWAIT P1, [R5+URZ], R4 ;  /* 0x00000004050075a7 */ /* 0x0022e4000802017f */
[----:B---3--:R-:W-:Y:S05]  /*c630*/  @!P1 NANOSLEEP.SYNCS 0x989680 ;  /* 0x009896800000995d */ /* 0x008fea0003900000 */
[----:B------:R-:W3:Y:S02]  /*c640*/  @!P1 SYNCS.PHASECHK.TRANS64 P1, [R5+URZ], R4 ;  /* 0x00000004050095a7 */ /* 0x000ee4000802007f */
[----:B---3--:R-:W-:Y:S05]  /*c650*/  @!P1 BRA `(.L_x_26) ;  /* 0xfffffffc00f09947 */ /* 0x008fea000383ffff */
[----:B------:R-:W-:Y:S05]  /*c660*/  BRA `(.L_x_25) ;  /* 0xffffff5400007947 */ /* 0x000fea000383ffff */
.L_x_293:
[----:B------:R-:W-:Y:S01]  /*c670*/  BSSY B1, `(.L_x_312) ;  /* 0x0000006000017945 */ /* 0x000fe20003800000 */
[----:B------:R-:W-:-:S07]  /*c680*/  IMAD.MOV.U32 R15, RZ, RZ, -0x1 ;  /* 0xffffffffff0f7424 */ /* 0x000fce00078e00ff */
[----:B------:R-:W-:Y:S05]  /*c690*/  WARPSYNC.COLLECTIVE R15, `(.L_x_313) ;  /* 0x000000000f0c7348 */ /* 0x000fea0003c00000 */
[----:B------:R-:W-:Y:S02]  /*c6a0*/  ELECT P6, UR62, PT ;  /* 0x00000000003e782f */ /* 0x000fe400038c0000 */
[----:B------:R-:W-:Y:S01]  /*c6b0*/  MOV R14, UR62 ;  /* 0x0000003e000e7c02 */ /* 0x000fe20008000f00 */
[----:B------:R-:W-:Y:S10]  /*c6c0*/  ENDCOLLECTIVE ;  /* 0x000000000000791b */ /* 0x000ff40003800000 */
.L_x_313:
[----:B------:R-:W-:Y:S05]  /*c6d0*/  BSYNC B1 ;  /* 0x0000000000017941 */ /* 0x000fea0003800000 */
.L_x_312:
[----:B------:R-:W-:Y:S05]  /*c6e0*/  BRA `(.L_x_314) ;  /* 0xfffffff000347947 */ /* 0x000fea000383ffff */
.L_x_296:
[----:B-1----:R1:W2:Y:S02]  /*c6f0*/  SYNCS.PHASECHK.TRANS64.TRYWAIT P0, [R22+URZ+0x20], R7 ;  /* 0x00002007160075a7 */ /* 0x0022a4000800017f */
[----:B--2---:R-:W-:Y:S05]  /*c700*/  @!P0 NANOSLEEP.SYNCS 0x989680 ;  /* 0x009896800000895d */ /* 0x004fea0003900000 */
[----:B------:R-:W2:Y:S02]  /*c710*/  @!P0 SYNCS.PHASECHK.TRANS64 P0, [R22+URZ+0x20], R7 ;  /* 0x00002007160085a7 */ /* 0x000ea4000800007f */
[----:B--2---:R-:W-:Y:S05]  /*c720*/  @!P0 BRA `(.L_x_296) ;  /* 0xfffffffc00f08947 */ /* 0x004fea000383ffff */
[----:B------:R-:W-:Y:S05]  /*c730*/  BRA `(.L_x_315) ;  /* 0xfffffff000707947 */ /* 0x000fea000383ffff */
.L_x_304:
[----:B------:R-:W-:Y:S01]  /*c740*/  BSSY B0, `(.L_x_316) ;  /* 0x0000006000007945 */ /* 0x000fe20003800000 */
[----:B------:R-:W-:-:S07]  /*c750*/  IMAD.MOV.U32 R15, RZ, RZ, -0x1 ;  /* 0xffffffffff0f7424 */ /* 0x000fce00078e00ff */
[----:B------:R-:W-:Y:S05]  /*c760*/  WARPSYNC.COLLECTIVE R15, `(.L_x_317) ;  /* 0x000000000f0c7348 */ /* 0x000fea0003c00000 */
[----:B------:R-:W-:Y:S02]  /*c770*/  ELECT P6, UR62, PT ;  /* 0x00000000003e782f */ /* 0x000fe400038c0000 */
[----:B------:R-:W-:Y:S01]  /*c780*/  MOV R14, UR62 ;  /* 0x0000003e000e7c02 */ /* 0x000fe20008000f00 */
[----:B------:R-:W-:Y:S10]  /*c790*/  ENDCOLLECTIVE ;  /* 0x000000000000791b */ /* 0x000ff40003800000 */
.L_x_317:
[----:B------:R-:W-:Y:S05]  /*c7a0*/  BSYNC B0 ;  /* 0x0000000000007941 */ /* 0x000fea0003800000 */
.L_x_316:
[----:B------:R-:W-:Y:S05]  /*c7b0*/  BRA `(.L_x_318) ;  /* 0xfffffff800d07947 */ /* 0x000fea000383ffff */
.L_x_308:
[----:B0-----:R0:W1:Y:S02]  /*c7c0*/  SYNCS.PHASECHK.TRANS64.TRYWAIT P0, [R5+URZ], R2 ;  /* 0x00000002050075a7 */ /* 0x001064000800017f */
[----:B-1----:R-:W-:Y:S05]  /*c7d0*/  @!P0 NANOSLEEP.SYNCS 0x989680 ;  /* 0x009896800000895d */ /* 0x002fea0003900000 */
[----:B------:R-:W1:Y:S02]  /*c7e0*/  @!P0 SYNCS.PHASECHK.TRANS64 P0, [R5+URZ], R2 ;  /* 0x00000002050085a7 */ /* 0x000e64000800007f */
[----:B-1----:R-:W-:Y:S05]  /*c7f0*/  @!P0 BRA `(.L_x_308) ;  /* 0xfffffffc00f08947 */ /* 0x002fea000383ffff */
[----:B------:R-:W-:Y:S05]  /*c800*/  BRA `(.L_x_319) ;  /* 0xfffffffc00107947 */ /* 0x000fea000383ffff */
.L_x_309:
[----:B0-----:R0:W1:Y:S02]  /*c810*/  SYNCS.PHASECHK.TRANS64.TRYWAIT P0, [R7+URZ], R4 ;  /* 0x00000004070075a7 */ /* 0x001064000800017f */
[----:B-1----:R-:W-:Y:S05]  /*c820*/  @!P0 NANOSLEEP.SYNCS 0x989680 ;  /* 0x009896800000895d */ /* 0x002fea0003900000 */
[----:B------:R-:W1:Y:S02]  /*c830*/  @!P0 SYNCS.PHASECHK.TRANS64 P0, [R7+URZ], R4 ;  /* 0x00000004070085a7 */ /* 0x000e64000800007f */
[----:B-1----:R-:W-:Y:S05]  /*c840*/  @!P0 BRA `(.L_x_309) ;  /* 0xfffffffc00f08947 */ /* 0x002fea000383ffff */
[----:B------:R-:W-:Y:S05]  /*c850*/  BRA `(.L_x_320) ;  /* 0xfffffffc00207947 */ /* 0x000fea000383ffff */
.L_x_310:
[----:B0-----:R0:W1:Y:S02]  /*c860*/  SYNCS.PHASECHK.TRANS64.TRYWAIT P0, [R6+URZ], R5 ;  /* 0x00000005060075a7 */ /* 0x001064000800017f */
[----:B-1----:R-:W-:Y:S05]  /*c870*/  @!P0 NANOSLEEP.SYNCS 0x989680 ;  /* 0x009896800000895d */ /* 0x002fea0003900000 */
[----:B------:R-:W1:Y:S02]  /*c880*/  @!P0 SYNCS.PHASECHK.TRANS64 P0, [R6+URZ], R5 ;  /* 0x00000005060085a7 */ /* 0x000e64000800007f */
[----:B-1----:R-:W-:Y:S05]  /*c890*/  @!P0 BRA `(.L_x_310) ;  /* 0xfffffffc00f08947 */ /* 0x002fea000383ffff */
[----:B------:R-:W-:Y:S05]  /*c8a0*/  BRA `(.L_x_321) ;  /* 0xfffffffc00287947 */ /* 0x000fea000383ffff */
.L_x_322:
[----:B------:R-:W-:-:S00]  /*c8b0*/  BRA `(.L_x_322) ;  /* 0xfffffffc00fc7947 */ /* 0x000fc0000383ffff */
[----:B------:R-:W-:-:S00]  /*c8c0*/  NOP ;  /* 0x0000000000007918 */ /* 0x000fc00000000000 */
        /* <DEDUP_REMOVED lines=11> */
.L_x_323:


//--------------------- .nv.global.init           --------------------------
	.section	.nv.global.init,"aw",@progbits
.nv.global.init:
	.type		$str$22,@object
	.size		$str$22,($str$23 - $str$22)
$str$22:
        /*0000*/ 	.byte	0x6b, 0x5f, 0x74, 0x69, 0x6c, 0x65, 0x5f, 0x63, 0x6f, 0x75, 0x6e, 0x74, 0x20, 0x3e, 0x3d, 0x20
        /*0010*/ 	.byte	0x31, 0x00
	.type		$str$23,@object
	.size		$str$23,(__unnamed_1 - $str$23)
$str$23:
        /*0012*/ 	.byte	0x2f, 0x74, 0x6d, 0x70, 0x2f, 0x63, 0x75, 0x74, 0x6c, 0x61, 0x73, 0x73, 0x5f, 0x73, 0x77, 0x65
        /*0022*/ 	.byte	0x65, 0x70, 0x5f, 0x73, 0x72, 0x63, 0x2f, 0x69, 0x6e, 0x63, 0x6c, 0x75, 0x64, 0x65, 0x2f, 0x63
        /*0032*/ 	.byte	0x75, 0x74, 0x6c, 0x61, 0x73, 0x73, 0x2f, 0x67, 0x65, 0x6d, 0x6d, 0x2f, 0x63, 0x6f, 0x6c, 0x6c
        /*0042*/ 	.byte	0x65, 0x63, 0x74, 0x69, 0x76, 0x65, 0x2f, 0x73, 0x6d, 0x39, 0x30, 0x5f, 0x6d, 0x6d, 0x61, 0x5f
        /*0052*/ 	.byte	0x74, 0x6d, 0x61, 0x5f, 0x67, 0x6d, 0x6d, 0x61, 0x5f, 0x73, 0x73, 0x5f, 0x77, 0x61, 0x72, 0x70
        /*0062*/ 	.byte	0x73, 0x70, 0x65, 0x63, 0x69, 0x61, 0x6c, 0x69, 0x7a, 0x65, 0x64, 0x2e, 0x68, 0x70, 0x70, 0x00
	.type		__unnamed_1,@object
	.size		__unnamed_1,(.L_0 - __unnamed_1)
__unnamed_1:
        /*0072*/ 	.byte	0x76, 0x6f, 0x69, 0x64, 0x20, 0x63, 0x75, 0x74, 0x6c, 0x61, 0x73, 0x73, 0x3a, 0x3a, 0x67, 0x65
        /* <DEDUP_REMOVED lines=181> */
        /*0bd2*/ 	.byte	0x00
.L_0:


//--------------------- .nv.shared._ZN7cutlass13device_kernelINS_4gemm6kernel13GemmUniversalIN4cute5tupleIJiiiiEEENS1_10collective13CollectiveMmaINS1_34MainloopSm90TmaGmmaWarpSpecializedILi4ENS5_IJNS4_1CILi2EEENSA_ILi4EEENSA_ILi1EEEEEENS1_35KernelTmaWarpSpecializedCooperativeEEENS5_IJNSA_ILi256EEENSA_ILi128EEENSA_ILi64EEEEEENS_6half_tENS5_IJlSD_lEEESL_SM_NS4_8TiledMMAINS4_8MMA_AtomIJNS4_4SM904GMMA26MMA_64x128x16_F32F16F16_SSILNSQ_5MajorE0ELSS_0ELNSQ_7ScaleInE1ELST_1EEEEEENS4_6LayoutINS5_IJSB_SD_SD_EEENS5_IJSD_NSA_ILi0EEESY_EEEEENS5_IJNS4_10UnderscoreES11_S11_EEEEENS4_23SM90_TMA_LOAD_MULTICASTENS4_14ComposedLayoutINS4_7SwizzleILi3ELi4ELi3EEENS4_18smem_ptr_flag_bitsILi16EEENSW_INS5_IJNSA_ILi8EEESJ_EEENS5_IJSJ_SD_EEEEEEEvNS4_8identityES14_S1E_vS1F_EENS_8epilogue10collective6detail29Sm90TmaWarpSpecializedAdapterINS1I_15DefaultEpilogueISL_SM_SM_NS1H_6thread17LinearCombinationISL_Li1EffLNS1M_9ScaleType4KindE0ELNS_15FloatRoundStyleE2ESL_EENS1_15EpilogueDefaultEEEEEvvEEEEvNT_6ParamsE --------------------------
	.section	.nv.shared._ZN7cutlass13device_kernelINS_4gemm6kernel13GemmUniversalIN4cute5tupleIJiiiiEEENS1_10collective13CollectiveMmaINS1_34MainloopSm90TmaGmmaWarpSpecializedILi4ENS5_IJNS4_1CILi2EEENSA_ILi4EEENSA_ILi1EEEEEENS1_35KernelTmaWarpSpecializedCooperativeEEENS5_IJNSA_ILi256EEENSA_ILi128EEENSA_ILi64EEEEEENS_6half_tENS5_IJlSD_lEEESL_SM_NS4_8TiledMMAINS4_8MMA_AtomIJNS4_4SM904GMMA26MMA_64x128x16_F32F16F16_SSILNSQ_5MajorE0ELSS_0ELNSQ_7ScaleInE1ELST_1EEEEEENS4_6LayoutINS5_IJSB_SD_SD_EEENS5_IJSD_NSA_ILi0EEESY_EEEEENS5_IJNS4_10UnderscoreES11_S11_EEEEENS4_23SM90_TMA_LOAD_MULTICASTENS4_14ComposedLayoutINS4_7SwizzleILi3ELi4ELi3EEENS4_18smem_ptr_flag_bitsILi16EEENSW_INS5_IJNSA_ILi8EEESJ_EEENS5_IJSJ_SD_EEEEEEEvNS4_8identityES14_S1E_vS1F_EENS_8epilogue10collective6detail29Sm90TmaWarpSpecializedAdapterINS1I_15DefaultEpilogueISL_SM_SM_NS1H_6thread17LinearCombinationISL_Li1EffLNS1M_9ScaleType4KindE0ELNS_15FloatRoundStyleE2ESL_EENS1_15EpilogueDefaultEEEEEvvEEEEvNT_6ParamsE,"aw",@nobits
	.sectionflags	@""
	.align	16
	.zero		1024


//--------------------- .nv.shared.reserved.0     --------------------------
	.section	.nv.shared.reserved.0,"aw",@nobits
	.weak		__nv_reservedSMEM_offset_0_alias
	.size		__nv_reservedSMEM_offset_0_alias, 0, 0
	.other		__nv_reservedSMEM_offset_0_alias,@"STO_CUDA_RESERVED_SHARED STV_DEFAULT"
__nv_reservedSMEM_offset_0_alias:
	.zero		0


//--------------------- .nv.global                --------------------------
	.section	.nv.global,"aw",@nobits
.nv.global:
	.type		_ZN40_INTERNAL_409ca63e_4_k_cu_7ed95746_199974cute1_E,@object
	.size		_ZN40_INTERNAL_409ca63e_4_k_cu_7ed95746_199974cute1_E,(_ZN40_INTERNAL_409ca63e_4_k_cu_7ed95746_199974cuda3std3__45__cpo6cbeginE - _ZN40_INTERNAL_409ca63e_4_k_cu_7ed95746_199974cute1_E)
_ZN40_INTERNAL_409ca63e_4_k_cu_7ed95746_199974cute1_E:
	.zero		1
	.type		_ZN40_INTERNAL_409ca63e_4_k_cu_7ed95746_199974cuda3std3__45__cpo6cbeginE,@object
	.size		_ZN40_INTERNAL_409ca63e_4_k_cu_7ed95746_199974cuda3std3__45__cpo6cbeginE,(_ZN40_INTERNAL_409ca63e_4_k_cu_7ed95746_199974cuda3std3__48in_placeE - _ZN40_INTERNAL_409ca63e_4_k_cu_7ed95746_199974cuda3std3__45__cpo6cbeginE)
_ZN40_INTERNAL_409ca63e_4_k_cu_7ed95746_199974cuda3std3__45__cpo6cbeginE:
	.zero		1
	.type		_ZN40_INTERNAL_409ca63e_4_k_cu_7ed95746_199974cuda3std3__48in_placeE,@object
	.size		_ZN40_INTERNAL_409ca63e_4_k_cu_7ed95746_199974cuda3std3__48in_placeE,(_ZN40_INTERNAL_409ca63e_4_k_cu_7ed95746_199974cuda3std6ranges3__45__cpo9iter_moveE - _ZN40_INTERNAL_409ca63e_4_k_cu_7ed95746_199974cuda3std3__48in_placeE)
_ZN40_INTERNAL_409ca63e_4_k_cu_7ed95746_199974cuda3std3__48in_placeE:
	.zero		1
	.type		_ZN40_INTERNAL_409ca63e_4_k_cu_7ed95746_199974cuda3std6ranges3__45__cpo9iter_moveE,@object
	.size		_ZN40_INTERNAL_409ca63e_4_k_cu_7ed95746_199974cuda3std6ranges3__45__cpo9iter_moveE,(_ZN40_INTERNAL_409ca63e_4_k_cu_7ed95746_199974cuda3std3__45__cpo5beginE - _ZN40_INTERNAL_409ca63e_4_k_cu_7ed95746_199974cuda3std6ranges3__45__cpo9iter_moveE)
_ZN40_INTERNAL_409ca63e_4_k_cu_7ed95746_199974cuda3std6ranges3__45__cpo9iter_moveE:
	.zero		1
	.type		_ZN40_INTERNAL_409ca63e_4_k_cu_7ed95746_199974cuda3std3__45__cpo5beginE,@object
	.size		_ZN40_INTERNAL_409ca63e_4_k_cu_7ed95746_199974cuda3std3__45__cpo5beginE,(_ZN40_INTERNAL_409ca63e_4_k_cu_7ed95746_199974cuda3std3__442_GLOBAL__N__409ca63e_4_k_cu_7ed95746_199976ignoreE - _ZN40_INTERNAL_409ca63e_4_k_cu_7ed95746_199974cuda3std3__45__cpo5beginE)
_ZN40_INTERNAL_409ca63e_4_k_cu_7ed95746_199974cuda3std3__45__cpo5beginE:
	.zero		1
	.type		_ZN40_INTERNAL_409ca63e_4_k_cu_7ed95746_199974cuda3std3__442_GLOBAL__N__409ca63e_4_k_cu_7ed95746_199976ignoreE,@object
	.size		_ZN40_INTERNAL_409ca63e_4_k_cu_7ed95746_199974cuda3std3__442_GLOBAL__N__409ca63e_4_k_cu_7ed95746_199976ignoreE,(_ZN40_INTERNAL_409ca63e_4_k_cu_7ed95746_199974cute7productE - _ZN40_INTERNAL_409ca63e_4_k_cu_7ed95746_199974cuda3std3__442_GLOBAL__N__409ca63e_4_k_cu_7ed95746_199976ignoreE)
_ZN40_INTERNAL_409ca63e_4_k_cu_7ed95746_199974cuda3std3__442_GLOBAL__N__409ca63e_4_k_cu_7ed95746_199976ignoreE:
	.zero		1
	.type		_ZN40_INTERNAL_409ca63e_4_k_cu_7ed95746_199974cute7productE,@object
	.size		_ZN40_INTERNAL_409ca63e_4_k_cu_7ed95746_199974cute7productE,(_ZN40_INTERNAL_409ca63e_4_k_cu_7ed95746_199974cuda3std3__45__cpo3endE - _ZN40_INTERNAL_409ca63e_4_k_cu_7ed95746_199974cute7productE)
_ZN40_INTERNAL_409ca63e_4_k_cu_7ed95746_199974cute7productE:
	.zero		1
	.type		_ZN40_INTERNAL_409ca63e_4_k_cu_7ed95746_199974cuda3std3__45__cpo3endE,@object
	.size		_ZN40_INTERNAL_409ca63e_4_k_cu_7ed95746_199974cuda3std3__45__cpo3endE,(_ZN40_INTERNAL_409ca63e_4_k_cu_7ed95746_199974cuda3std3__419piecewise_constructE - _ZN40_INTERNAL_409ca63e_4_k_cu_7ed95746_199974cuda3std3__45__cpo3endE)
_ZN40_INTERNAL_409ca63e_4_k_cu_7ed95746_199974cuda3std3__45__cpo3endE:
	.zero		1
	.type		_ZN40_INTERNAL_409ca63e_4_k_cu_7ed95746_199974cuda3std3__419piecewise_constructE,@object
	.size		_ZN40_INTERNAL_409ca63e_4_k_cu_7ed95746_199974cuda3std3__419piecewise_constructE,(_ZN40_INTERNAL_409ca63e_4_k_cu_7ed95746_199974cuda3std3__45__cpo4cendE - _ZN40_INTERNAL_409ca63e_4_k_cu_7ed95746_199974cuda3std3__419piecewise_constructE)
_ZN40_INTERNAL_409ca63e_4_k_cu_7ed95746_199974cuda3std3__419piecewise_constructE:
	.zero		1
	.type		_ZN40_INTERNAL_409ca63e_4_k_cu_7ed95746_199974cuda3std3__45__cpo4cendE,@object
	.size		_ZN40_INTERNAL_409ca63e_4_k_cu_7ed95746_199974cuda3std3__45__cpo4cendE,(_ZN40_INTERNAL_409ca63e_4_k_cu_7ed95746_199974cuda3std6ranges3__45__cpo4swapE - _ZN40_INTERNAL_409ca63e_4_k_cu_7ed95746_199974cuda3std3__45__cpo4cendE)
_ZN40_INTERNAL_409ca63e_4_k_cu_7ed95746_199974cuda3std3__45__cpo4cendE:
	.zero		1
	.type		_ZN40_INTERNAL_409ca63e_4_k_cu_7ed95746_199974cuda3std6ranges3__45__cpo4swapE,@object
	.size		_ZN40_INTERNAL_409ca63e_4_k_cu_7ed95746_199974cuda3std6ranges3__45__cpo4swapE,(.L_8 - _ZN40_INTERNAL_409ca63e_4_k_cu_7ed95746_199974cuda3std6ranges3__45__cpo4swapE)
_ZN40_INTERNAL_409ca63e_4_k_cu_7ed95746_199974cuda3std6ranges3__45__cpo4swapE:
	.zero		1
.L_8:


//--------------------- .nv.constant0._ZN7cutlass13device_kernelINS_4gemm6kernel13GemmUniversalIN4cute5tupleIJiiiiEEENS1_10collective13CollectiveMmaINS1_34MainloopSm90TmaGmmaWarpSpecializedILi4ENS5_IJNS4_1CILi2EEENSA_ILi4EEENSA_ILi1EEEEEENS1_35KernelTmaWarpSpecializedCooperativeEEENS5_IJNSA_ILi256EEENSA_ILi128EEENSA_ILi64EEEEEENS_6half_tENS5_IJlSD_lEEESL_SM_NS4_8TiledMMAINS4_8MMA_AtomIJNS4_4SM904GMMA26MMA_64x128x16_F32F16F16_SSILNSQ_5MajorE0ELSS_0ELNSQ_7ScaleInE1ELST_1EEEEEENS4_6LayoutINS5_IJSB_SD_SD_EEENS5_IJSD_NSA_ILi0EEESY_EEEEENS5_IJNS4_10UnderscoreES11_S11_EEEEENS4_23SM90_TMA_LOAD_MULTICASTENS4_14ComposedLayoutINS4_7SwizzleILi3ELi4ELi3EEENS4_18smem_ptr_flag_bitsILi16EEENSW_INS5_IJNSA_ILi8EEESJ_EEENS5_IJSJ_SD_EEEEEEEvNS4_8identityES14_S1E_vS1F_EENS_8epilogue10collective6detail29Sm90TmaWarpSpecializedAdapterINS1I_15DefaultEpilogueISL_SM_SM_NS1H_6thread17LinearCombinationISL_Li1EffLNS1M_9ScaleType4KindE0ELNS_15FloatRoundStyleE2ESL_EENS1_15EpilogueDefaultEEEEEvvEEEEvNT_6ParamsE --------------------------
	.section	.nv.constant0._ZN7cutlass13device_kernelINS_4gemm6kernel13GemmUniversalIN4cute5tupleIJiiiiEEENS1_10collective13CollectiveMmaINS1_34MainloopSm90TmaGmmaWarpSpecializedILi4ENS5_IJNS4_1CILi2EEENSA_ILi4EEENSA_ILi1EEEEEENS1_35KernelTmaWarpSpecializedCooperativeEEENS5_IJNSA_ILi256EEENSA_ILi128EEENSA_ILi64EEEEEENS_6half_tENS5_IJlSD_lEEESL_SM_NS4_8TiledMMAINS4_8MMA_AtomIJNS4_4SM904GMMA26MMA_64x128x16_F32F16F16_SSILNSQ_5MajorE0ELSS_0ELNSQ_7ScaleInE1ELST_1EEEEEENS4_6LayoutINS5_IJSB_SD_SD_EEENS5_IJSD_NSA_ILi0EEESY_EEEEENS5_IJNS4_10UnderscoreES11_S11_EEEEENS4_23SM90_TMA_LOAD_MULTICASTENS4_14ComposedLayoutINS4_7SwizzleILi3ELi4ELi3EEENS4_18smem_ptr_flag_bitsILi16EEENSW_INS5_IJNSA_ILi8EEESJ_EEENS5_IJSJ_SD_EEEEEEEvNS4_8identityES14_S1E_vS1F_EENS_8epilogue10collective6detail29Sm90TmaWarpSpecializedAdapterINS1I_15DefaultEpilogueISL_SM_SM_NS1H_6thread17LinearCombinationISL_Li1EffLNS1M_9ScaleType4KindE0ELNS_15FloatRoundStyleE2ESL_EENS1_15EpilogueDefaultEEEEEvvEEEEvNT_6ParamsE,"a",@progbits
	.sectionflags	@""
	.align	4
.nv.constant0._ZN7cutlass13device_kernelINS_4gemm6kernel13GemmUniversalIN4cute5tupleIJiiiiEEENS1_10collective13CollectiveMmaINS1_34MainloopSm90TmaGmmaWarpSpecializedILi4ENS5_IJNS4_1CILi2EEENSA_ILi4EEENSA_ILi1EEEEEENS1_35KernelTmaWarpSpecializedCooperativeEEENS5_IJNSA_ILi256EEENSA_ILi128EEENSA_ILi64EEEEEENS_6half_tENS5_IJlSD_lEEESL_SM_NS4_8TiledMMAINS4_8MMA_AtomIJNS4_4SM904GMMA26MMA_64x128x16_F32F16F16_SSILNSQ_5MajorE0ELSS_0ELNSQ_7ScaleInE1ELST_1EEEEEENS4_6LayoutINS5_IJSB_SD_SD_EEENS5_IJSD_NSA_ILi0EEESY_EEEEENS5_IJNS4_10UnderscoreES11_S11_EEEEENS4_23SM90_TMA_LOAD_MULTICASTENS4_14ComposedLayoutINS4_7SwizzleILi3ELi4ELi3EEENS4_18smem_ptr_flag_bitsILi16EEENSW_INS5_IJNSA_ILi8EEESJ_EEENS5_IJSJ_SD_EEEEEEEvNS4_8identityES14_S1E_vS1F_EENS_8epilogue10collective6detail29Sm90TmaWarpSpecializedAdapterINS1I_15DefaultEpilogueISL_SM_SM_NS1H_6thread17LinearCombinationISL_Li1EffLNS1M_9ScaleType4KindE0ELNS_15FloatRoundStyleE2ESL_EENS1_15EpilogueDefaultEEEEEvvEEEEvNT_6ParamsE:
	.zero		1664


//--------------------- SYMBOLS --------------------------

	.type		.nv.reservedSmem.offset0,@object
	.size		.nv.reservedSmem.offset0,0x4
	.type		__assertfail,@function
